// auto-generated by cutlass_sweep.gemm — config: {"arch": "sm_90", "cluster_m": 1, "cluster_n": 2, "dtype": "int8", "stages": 3, "tile_k": 64, "tile_m": 256, "tile_n": 128}
#include "cutlass/cutlass.h"
#include "cutlass/gemm/collective/collective_builder.hpp"
#include "cutlass/gemm/device/gemm_universal_adapter.h"
#include "cutlass/gemm/kernel/gemm_universal.hpp"
#include "cutlass/epilogue/collective/collective_builder.hpp"

using ElemA = int8_t;
using ElemB = int8_t;
using ElemCD = int8_t;
using Acc  = int32_t;
using TileShape    = cute::Shape<cute::_256, cute::_128, cute::_64>;
using ClusterShape = cute::Shape<cute::_1, cute::_2, cute::_1>;

using CollectiveEpilogue = typename cutlass::epilogue::collective::CollectiveBuilder<
    cutlass::arch::Sm90, cutlass::arch::OpClassTensorOp,
    TileShape, ClusterShape,
    cutlass::epilogue::collective::EpilogueTileAuto,
    Acc, Acc,
    ElemCD, cutlass::layout::RowMajor, 128 / cutlass::sizeof_bits<ElemCD>::value,
    ElemCD, cutlass::layout::RowMajor, 128 / cutlass::sizeof_bits<ElemCD>::value,
    cutlass::epilogue::collective::EpilogueScheduleAuto
  >::CollectiveOp;

using CollectiveMainloop = typename cutlass::gemm::collective::CollectiveBuilder<
    cutlass::arch::Sm90, cutlass::arch::OpClassTensorOp,
    ElemA, cutlass::layout::RowMajor, 128 / cutlass::sizeof_bits<ElemA>::value,
    ElemB, cutlass::layout::ColumnMajor, 128 / cutlass::sizeof_bits<ElemB>::value,
    Acc,
    TileShape, ClusterShape,
    cutlass::gemm::collective::StageCount<3>,
    cutlass::gemm::collective::KernelScheduleAuto
  >::CollectiveOp;

using GemmKernel = cutlass::gemm::kernel::GemmUniversal<
    cute::Shape<int,int,int,int>,
    CollectiveMainloop,
    CollectiveEpilogue
>;
using Gemm = cutlass::gemm::device::GemmUniversalAdapter<GemmKernel>;

// Force the device kernel symbol into the cubin without needing a host main.
auto* _anchor = &cutlass::device_kernel<GemmKernel>;


// ===== COMPILED SASS (sm_90a) =====

	.target	sm_90a

	.elftype	@"ET_EXEC"


//--------------------- .note.nv.tkinfo           --------------------------
	.section	.note.nv.tkinfo,"",@"SHT_NOTE"
	.sectionflags	@"SHF_NOTE_NV_TKINFO"
	.tkinfo
        /*0018*/ 	.word	0x00000002
        /*0030*/ 	.string	""
        /*0030*/ 	.string	"ptxas"
        /*0030*/ 	.string	"Cuda compilation tools, release 13.0, V13.0.88"
        /*0030*/ 	.string	"Build cuda_13.0.r13.0/compiler.36424714_0"
        /*0030*/ 	.string	"-arch sm_90a -m 64 "



//--------------------- .note.nv.cuinfo           --------------------------
	.section	.note.nv.cuinfo,"",@"SHT_NOTE"
	.sectionflags	@"SHF_NOTE_NV_CUINFO"
        /*0018*/ 	.short	0x0002
        /*001a*/ 	.short	0x005a
        /*001c*/ 	.short	0x0082
	.zero		2


//--------------------- .nv.info                  --------------------------
	.section	.nv.info,"",@"SHT_CUDA_INFO"
	.align	4


	//----- nvinfo : EIATTR_REGCOUNT
	.align		4
        /*0000*/ 	.byte	0x04, 0x2f
        /*0002*/ 	.short	(.L_15 - .L_14)
	.align		4
.L_14:
        /*0004*/ 	.word	index@(_ZN7cutlass13device_kernelINS_4gemm6kernel13GemmUniversalIN4cute5tupleIJiiiiEEENS1_10collective13CollectiveMmaINS1_34MainloopSm90TmaGmmaWarpSpecializedILi3ENS5_IJNS4_1CILi1EEENSA_ILi2EEESB_EEENS1_35KernelTmaWarpSpecializedCooperativeEEENS5_IJNSA_ILi256EEENSA_ILi128EEENSA_ILi64EEEEEEaNS5_IJlSB_lEEEaSK_NS4_8TiledMMAINS4_8MMA_AtomIJNS4_4SM904GMMA27MMA_64x128x32_S32S8S8_SS_TNEEEENS4_6LayoutINS5_IJSC_SB_SB_EEENS5_IJSB_NSA_ILi0EEEST_EEEEENS5_IJNS4_10UnderscoreESW_SW_EEEEENS4_23SM90_TMA_LOAD_MULTICASTENS4_14ComposedLayoutINS4_7SwizzleILi2ELi4ELi3EEENS4_18smem_ptr_flag_bitsILi8EEENSR_INS5_IJNSA_ILi8EEESI_EEENS5_IJSI_SB_EEEEEEEvNS4_8identityENS4_13SM90_TMA_LOADES19_vS1A_EENS_8epilogue10collective6detail29Sm90TmaWarpSpecializedAdapterINS1E_15DefaultEpilogueIaSK_SK_NS1D_6thread17LinearCombinationIaLi1EiiLNS1I_9ScaleType4KindE0ELNS_15FloatRoundStyleE2EaEENS1_15EpilogueDefaultEEEEEvvEEEEvNT_6ParamsE)
        /*0008*/ 	.word	0x000000a8


	//----- nvinfo : EIATTR_FRAME_SIZE
	.align		4
.L_15:
        /*000c*/ 	.byte	0x04, 0x11
        /*000e*/ 	.short	(.L_17 - .L_16)
	.align		4
.L_16:
        /*0010*/ 	.word	index@(_ZN7cutlass13device_kernelINS_4gemm6kernel13GemmUniversalIN4cute5tupleIJiiiiEEENS1_10collective13CollectiveMmaINS1_34MainloopSm90TmaGmmaWarpSpecializedILi3ENS5_IJNS4_1CILi1EEENSA_ILi2EEESB_EEENS1_35KernelTmaWarpSpecializedCooperativeEEENS5_IJNSA_ILi256EEENSA_ILi128EEENSA_ILi64EEEEEEaNS5_IJlSB_lEEEaSK_NS4_8TiledMMAINS4_8MMA_AtomIJNS4_4SM904GMMA27MMA_64x128x32_S32S8S8_SS_TNEEEENS4_6LayoutINS5_IJSC_SB_SB_EEENS5_IJSB_NSA_ILi0EEEST_EEEEENS5_IJNS4_10UnderscoreESW_SW_EEEEENS4_23SM90_TMA_LOAD_MULTICASTENS4_14ComposedLayoutINS4_7SwizzleILi2ELi4ELi3EEENS4_18smem_ptr_flag_bitsILi8EEENSR_INS5_IJNSA_ILi8EEESI_EEENS5_IJSI_SB_EEEEEEEvNS4_8identityENS4_13SM90_TMA_LOADES19_vS1A_EENS_8epilogue10collective6detail29Sm90TmaWarpSpecializedAdapterINS1E_15DefaultEpilogueIaSK_SK_NS1D_6thread17LinearCombinationIaLi1EiiLNS1I_9ScaleType4KindE0ELNS_15FloatRoundStyleE2EaEENS1_15EpilogueDefaultEEEEEvvEEEEvNT_6ParamsE)
        /*0014*/ 	.word	0x00000000


	//----- nvinfo : EIATTR_MIN_STACK_SIZE
	.align		4
.L_17:
        /*0018*/ 	.byte	0x04, 0x12
        /*001a*/ 	.short	(.L_19 - .L_18)
	.align		4
.L_18:
        /*001c*/ 	.word	index@(_ZN7cutlass13device_kernelINS_4gemm6kernel13GemmUniversalIN4cute5tupleIJiiiiEEENS1_10collective13CollectiveMmaINS1_34MainloopSm90TmaGmmaWarpSpecializedILi3ENS5_IJNS4_1CILi1EEENSA_ILi2EEESB_EEENS1_35KernelTmaWarpSpecializedCooperativeEEENS5_IJNSA_ILi256EEENSA_ILi128EEENSA_ILi64EEEEEEaNS5_IJlSB_lEEEaSK_NS4_8TiledMMAINS4_8MMA_AtomIJNS4_4SM904GMMA27MMA_64x128x32_S32S8S8_SS_TNEEEENS4_6LayoutINS5_IJSC_SB_SB_EEENS5_IJSB_NSA_ILi0EEEST_EEEEENS5_IJNS4_10UnderscoreESW_SW_EEEEENS4_23SM90_TMA_LOAD_MULTICASTENS4_14ComposedLayoutINS4_7SwizzleILi2ELi4ELi3EEENS4_18smem_ptr_flag_bitsILi8EEENSR_INS5_IJNSA_ILi8EEESI_EEENS5_IJSI_SB_EEEEEEEvNS4_8identityENS4_13SM90_TMA_LOADES19_vS1A_EENS_8epilogue10collective6detail29Sm90TmaWarpSpecializedAdapterINS1E_15DefaultEpilogueIaSK_SK_NS1D_6thread17LinearCombinationIaLi1EiiLNS1I_9ScaleType4KindE0ELNS_15FloatRoundStyleE2EaEENS1_15EpilogueDefaultEEEEEvvEEEEvNT_6ParamsE)
        /*0020*/ 	.word	0x00000000
.L_19:


//--------------------- .nv.compat                --------------------------
	.section	.nv.compat,"",@"SHT_CUDA_COMPAT_INFO"
	.align	4
        /*0000*/ 	.byte	0x02, 0x09, 0x01, 0x00, 0x02, 0x02, 0x04, 0x00, 0x02, 0x05, 0x05, 0x00, 0x03, 0x07, 0x01, 0x01
        /*0010*/ 	.byte	0x02, 0x03, 0x01, 0x00, 0x02, 0x06, 0x01, 0x00, 0x04, 0x0b, 0x08, 0x00, 0x00, 0x00, 0x00, 0x00
        /*0020*/ 	.byte	0x00, 0x00, 0x00, 0x00


//--------------------- .nv.info._ZN7cutlass13device_kernelINS_4gemm6kernel13GemmUniversalIN4cute5tupleIJiiiiEEENS1_10collective13CollectiveMmaINS1_34MainloopSm90TmaGmmaWarpSpecializedILi3ENS5_IJNS4_1CILi1EEENSA_ILi2EEESB_EEENS1_35KernelTmaWarpSpecializedCooperativeEEENS5_IJNSA_ILi256EEENSA_ILi128EEENSA_ILi64EEEEEEaNS5_IJlSB_lEEEaSK_NS4_8TiledMMAINS4_8MMA_AtomIJNS4_4SM904GMMA27MMA_64x128x32_S32S8S8_SS_TNEEEENS4_6LayoutINS5_IJSC_SB_SB_EEENS5_IJSB_NSA_ILi0EEEST_EEEEENS5_IJNS4_10UnderscoreESW_SW_EEEEENS4_23SM90_TMA_LOAD_MULTICASTENS4_14ComposedLayoutINS4_7SwizzleILi2ELi4ELi3EEENS4_18smem_ptr_flag_bitsILi8EEENSR_INS5_IJNSA_ILi8EEESI_EEENS5_IJSI_SB_EEEEEEEvNS4_8identityENS4_13SM90_TMA_LOADES19_vS1A_EENS_8epilogue10collective6detail29Sm90TmaWarpSpecializedAdapterINS1E_15DefaultEpilogueIaSK_SK_NS1D_6thread17LinearCombinationIaLi1EiiLNS1I_9ScaleType4KindE0ELNS_15FloatRoundStyleE2EaEENS1_15EpilogueDefaultEEEEEvvEEEEvNT_6ParamsE --------------------------
	.section	.nv.info._ZN7cutlass13device_kernelINS_4gemm6kernel13GemmUniversalIN4cute5tupleIJiiiiEEENS1_10collective13CollectiveMmaINS1_34MainloopSm90TmaGmmaWarpSpecializedILi3ENS5_IJNS4_1CILi1EEENSA_ILi2EEESB_EEENS1_35KernelTmaWarpSpecializedCooperativeEEENS5_IJNSA_ILi256EEENSA_ILi128EEENSA_ILi64EEEEEEaNS5_IJlSB_lEEEaSK_NS4_8TiledMMAINS4_8MMA_AtomIJNS4_4SM904GMMA27MMA_64x128x32_S32S8S8_SS_TNEEEENS4_6LayoutINS5_IJSC_SB_SB_EEENS5_IJSB_NSA_ILi0EEEST_EEEEENS5_IJNS4_10UnderscoreESW_SW_EEEEENS4_23SM90_TMA_LOAD_MULTICASTENS4_14ComposedLayoutINS4_7SwizzleILi2ELi4ELi3EEENS4_18smem_ptr_flag_bitsILi8EEENSR_INS5_IJNSA_ILi8EEESI_EEENS5_IJSI_SB_EEEEEEEvNS4_8identityENS4_13SM90_TMA_LOADES19_vS1A_EENS_8epilogue10collective6detail29Sm90TmaWarpSpecializedAdapterINS1E_15DefaultEpilogueIaSK_SK_NS1D_6thread17LinearCombinationIaLi1EiiLNS1I_9ScaleType4KindE0ELNS_15FloatRoundStyleE2EaEENS1_15EpilogueDefaultEEEEEvvEEEEvNT_6ParamsE,"",@"SHT_CUDA_INFO"
	.sectionflags	@""
	.align	4


	//----- nvinfo : EIATTR_CUDA_API_VERSION
	.align		4
        /*0000*/ 	.byte	0x04, 0x37
        /*0002*/ 	.short	(.L_21 - .L_20)
.L_20:
        /*0004*/ 	.word	0x00000082


	//----- nvinfo : EIATTR_KPARAM_INFO
	.align		4
.L_21:
        /*0008*/ 	.byte	0x04, 0x17
        /*000a*/ 	.short	(.L_23 - .L_22)
.L_22:
        /*000c*/ 	.word	0x00000000
        /*0010*/ 	.short	0x0000
        /*0012*/ 	.short	0x0070
        /*0014*/ 	.byte	0x00, 0xf0, 0x01, 0x10


	//----- nvinfo : EIATTR_SPARSE_MMA_MASK
	.align		4
.L_23:
        /*0018*/ 	.byte	0x03, 0x50
        /*001a*/ 	.short	0x0000


	//----- nvinfo : EIATTR_MAXREG_COUNT
	.align		4
        /*001c*/ 	.byte	0x03, 0x1b
        /*001e*/ 	.short	0x00a8


	//----- nvinfo : EIATTR_NUM_BARRIERS
	.align		4
        /*0020*/ 	.byte	0x02, 0x4c
        /*0022*/ 	.byte	0x01
	.zero		1


	//----- nvinfo : EIATTR_EXTERNS
	.align		4
        /*0024*/ 	.byte	0x04, 0x0f
        /*0026*/ 	.short	(.L_25 - .L_24)


	//   ....[0]....
	.align		4
.L_24:
        /*0028*/ 	.word	index@(__assertfail)


	//----- nvinfo : EIATTR_MERCURY_ISA_VERSION
	.align		4
.L_25:
        /*002c*/ 	.byte	0x03, 0x5f
        /*002e*/ 	.short	0x0101


	//----- nvinfo : EIATTR_INT_WARP_WIDE_INSTR_OFFSETS
	.align		4
        /*0030*/ 	.byte	0x04, 0x31
        /*0032*/ 	.short	(.L_27 - .L_26)


	//   ....[0]....
.L_26:
        /*0034*/ 	.word	0x00000410


	//   ....[1]....
        /*0038*/ 	.word	0x00000430


	//   ....[2]....
        /*003c*/ 	.word	0x000005f0


	//----- nvinfo : EIATTR_COOP_GROUP_MASK_REGIDS
	.align		4
.L_27:
        /*0040*/ 	.byte	0x04, 0x29
        /*0042*/ 	.short	(.L_29 - .L_28)


	//   ....[0]....
.L_28:
        /*0044*/ 	.word	0xffffffff


	//   ....[1]....
        /*0048*/ 	.word	0xffffffff


	//   ....[2]....
        /*004c*/ 	.word	0xffffffff


	//   ....[3]....
        /*0050*/ 	.word	0xffffffff


	//   ....[4]....
        /*0054*/ 	.word	0xffffffff


	//   ....[5]....
        /*0058*/ 	.word	0xffffffff


	//----- nvinfo : EIATTR_COOP_GROUP_INSTR_OFFSETS
	.align		4
.L_29:
        /*005c*/ 	.byte	0x04, 0x28
        /*005e*/ 	.short	(.L_31 - .L_30)


	//   ....[0]....
.L_30:
        /*0060*/ 	.word	0x00000060


	//   ....[1]....
        /*0064*/ 	.word	0x00000070


	//   ....[2]....
        /*0068*/ 	.word	0x00000130


	//   ....[3]....
        /*006c*/ 	.word	0x000002b0


	//   ....[4]....
        /*0070*/ 	.word	0x00000760


	//   ....[5]....
        /*0074*/ 	.word	0x000011a0


	//----- nvinfo : EIATTR_REG_RECONFIG
	.align		4
.L_31:
        /*0078*/ 	.byte	0x01, 0x54
	.zero		2


	//----- nvinfo : EIATTR_SYSCALL_OFFSETS
	.align		4
        /*007c*/ 	.byte	0x04, 0x46
        /*007e*/ 	.short	(.L_33 - .L_32)


	//   ....[0]....
.L_32:
        /*0080*/ 	.word	0x00001370


	//----- nvinfo : EIATTR_MBARRIER_INSTR_OFFSETS
	.align		4
.L_33:
        /*0084*/ 	.byte	0x04, 0x39
        /*0086*/ 	.short	(.L_35 - .L_34)


	//   ....[0]....
.L_34:
        /*0088*/ 	.word	0x00000230
        /*008c*/ 	.word	0x000000ff
        /*0090*/ 	.word	0x00000000
        /*0094*/ 	.short	0x0100
        /*0096*/ 	.byte	0x08
	.zero		1


	//   ....[1]....
        /*0098*/ 	.word	0x00000240
        /*009c*/ 	.word	0x000000ff
        /*00a0*/ 	.word	0x00000018
        /*00a4*/ 	.short	0x0100
        /*00a6*/ 	.byte	0x08
	.zero		1


	//   ....[2]....
        /*00a8*/ 	.word	0x00000250
        /*00ac*/ 	.word	0x000000ff
        /*00b0*/ 	.word	0x00000008
        /*00b4*/ 	.short	0x0100
        /*00b6*/ 	.byte	0x08
	.zero		1


	//   ....[3]....
        /*00b8*/ 	.word	0x00000260
        /*00bc*/ 	.word	0x000000ff
        /*00c0*/ 	.word	0x00000020
        /*00c4*/ 	.short	0x0100
        /*00c6*/ 	.byte	0x08
	.zero		1


	//   ....[4]....
        /*00c8*/ 	.word	0x00000270
        /*00cc*/ 	.word	0x000000ff
        /*00d0*/ 	.word	0x00000010
        /*00d4*/ 	.short	0x0100
        /*00d6*/ 	.byte	0x08
	.zero		1


	//   ....[5]....
        /*00d8*/ 	.word	0x00000280
        /*00dc*/ 	.word	0x000000ff
        /*00e0*/ 	.word	0x00000028
        /*00e4*/ 	.short	0x0100
        /*00e6*/ 	.byte	0x08
	.zero		1


	//   ....[6]....
        /*00e8*/ 	.word	0x000006a0
        /*00ec*/ 	.word	0x000000ff
        /*00f0*/ 	.word	0x00000040
        /*00f4*/ 	.short	0x0100
        /*00f6*/ 	.byte	0x06
	.zero		1


	//   ....[7]....
        /*00f8*/ 	.word	0x00000710
        /*00fc*/ 	.word	0x000000ff
        /*0100*/ 	.word	0x00000048
        /*0104*/ 	.short	0x0100
        /*0106*/ 	.byte	0x06
	.zero		1


	//   ....[8]....
        /*0108*/ 	.word	0x00001440
        /*010c*/ 	.word	0x00000003
        /*0110*/ 	.word	0x00000000
        /*0114*/ 	.short	0x010a
        /*0116*/ 	.byte	0x3f
	.zero		1


	//   ....[9]....
        /*0118*/ 	.word	0x00001480
        /*011c*/ 	.word	0x00000003
        /*0120*/ 	.word	0x00000000
        /*0124*/ 	.short	0x010a
        /*0126*/ 	.byte	0x3f
	.zero		1


	//   ....[10]....
        /*0128*/ 	.word	0x00001800
        /*012c*/ 	.word	0x00000005
        /*0130*/ 	.word	0x00000000
        /*0134*/ 	.short	0x010a
        /*0136*/ 	.byte	0x3f
	.zero		1


	//   ....[11]....
        /*0138*/ 	.word	0x00001840
        /*013c*/ 	.word	0x00000005
        /*0140*/ 	.word	0x00000000
        /*0144*/ 	.short	0x010a
        /*0146*/ 	.byte	0x3f
	.zero		1


	//   ....[12]....
        /*0148*/ 	.word	0x00001a60
        /*014c*/ 	.word	0x00000004
        /*0150*/ 	.word	0x00000000
        /*0154*/ 	.short	0x0101
        /*0156*/ 	.byte	0x3f
	.zero		1


	//   ....[13]....
        /*0158*/ 	.word	0x00001c80
        /*015c*/ 	.word	0x00000000
        /*0160*/ 	.word	0x00000000
        /*0164*/ 	.short	0x0101
        /*0166*/ 	.byte	0x3f
	.zero		1


	//   ....[14]....
        /*0168*/ 	.word	0x000092d0
        /*016c*/ 	.word	0x00000017
        /*0170*/ 	.word	0x00000018
        /*0174*/ 	.short	0x010a
        /*0176*/ 	.byte	0x3f
	.zero		1


	//   ....[15]....
        /*0178*/ 	.word	0x00009640
        /*017c*/ 	.word	0x00000003
        /*0180*/ 	.word	0x00000048
        /*0184*/ 	.short	0x0101
        /*0186*/ 	.byte	0x3f
	.zero		1


	//   ....[16]....
        /*0188*/ 	.word	0x00009da0
        /*018c*/ 	.word	0x00000007
        /*0190*/ 	.word	0x00000000
        /*0194*/ 	.short	0x010a
        /*0196*/ 	.byte	0x3f
	.zero		1


	//   ....[17]....
        /*0198*/ 	.word	0x00009e20
        /*019c*/ 	.word	0x00000006
        /*01a0*/ 	.word	0x00000000
        /*01a4*/ 	.short	0x010a
        /*01a6*/ 	.byte	0x3f
	.zero		1


	//   ....[18]....
        /*01a8*/ 	.word	0x00009eb0
        /*01ac*/ 	.word	0x00000003
        /*01b0*/ 	.word	0x00000000
        /*01b4*/ 	.short	0x010a
        /*01b6*/ 	.byte	0x3f
	.zero		1


	//   ....[19]....
        /*01b8*/ 	.word	0x00009f10
        /*01bc*/ 	.word	0x00000003
        /*01c0*/ 	.word	0x00000000
        /*01c4*/ 	.short	0x010a
        /*01c6*/ 	.byte	0x3f
	.zero		1


	//   ....[20]....
        /*01c8*/ 	.word	0x00009f60
        /*01cc*/ 	.word	0x00000005
        /*01d0*/ 	.word	0x00000000
        /*01d4*/ 	.short	0x010a
        /*01d6*/ 	.byte	0x3f
	.zero		1


	//   ....[21]....
        /*01d8*/ 	.word	0x0000a030
        /*01dc*/ 	.word	0x00000017
        /*01e0*/ 	.word	0x00000018
        /*01e4*/ 	.short	0x010a
        /*01e6*/ 	.byte	0x3f
	.zero		1


	//   ....[22]....
        /*01e8*/ 	.word	0x0000a100
        /*01ec*/ 	.word	0x00000007
        /*01f0*/ 	.word	0x00000000
        /*01f4*/ 	.short	0x010a
        /*01f6*/ 	.byte	0x3f
	.zero		1


	//   ....[23]....
        /*01f8*/ 	.word	0x0000a150
        /*01fc*/ 	.word	0x00000006
        /*0200*/ 	.word	0x00000000
        /*0204*/ 	.short	0x010a
        /*0206*/ 	.byte	0x3f
	.zero		1


	//----- nvinfo : EIATTR_NUM_MBARRIERS
	.align		4
.L_35:
        /*0208*/ 	.byte	0x03, 0x38
        /*020a*/ 	.short	0x0008


	//----- nvinfo : EIATTR_EXIT_INSTR_OFFSETS
	.align		4
        /*020c*/ 	.byte	0x04, 0x1c
        /*020e*/ 	.short	(.L_37 - .L_36)


	//   ....[0]....
.L_36:
        /*0210*/ 	.word	0x000008c0


	//   ....[1]....
        /*0214*/ 	.word	0x000010e0


	//   ....[2]....
        /*0218*/ 	.word	0x000089e0


	//   ....[3]....
        /*021c*/ 	.word	0x00008f40


	//   ....[4]....
        /*0220*/ 	.word	0x00009f00


	//----- nvinfo : EIATTR_MAX_THREADS
	.align		4
.L_37:
        /*0224*/ 	.byte	0x04, 0x05
        /*0226*/ 	.short	(.L_39 - .L_38)
.L_38:
        /*0228*/ 	.word	0x00000180
        /*022c*/ 	.word	0x00000001
        /*0230*/ 	.word	0x00000001


	//----- nvinfo : EIATTR_CRS_STACK_SIZE
	.align		4
.L_39:
        /*0234*/ 	.byte	0x04, 0x1e
        /*0236*/ 	.short	(.L_41 - .L_40)
.L_40:
        /*0238*/ 	.word	0x00000000


	//----- nvinfo : EIATTR_CBANK_PARAM_SIZE
	.align		4
.L_41:
        /*023c*/ 	.byte	0x03, 0x19
        /*023e*/ 	.short	0x0470


	//----- nvinfo : EIATTR_PARAM_CBANK
	.align		4
        /*0240*/ 	.byte	0x04, 0x0a
        /*0242*/ 	.short	(.L_43 - .L_42)
	.align		4
.L_42:
        /*0244*/ 	.word	index@(.nv.constant0._ZN7cutlass13device_kernelINS_4gemm6kernel13GemmUniversalIN4cute5tupleIJiiiiEEENS1_10collective13CollectiveMmaINS1_34MainloopSm90TmaGmmaWarpSpecializedILi3ENS5_IJNS4_1CILi1EEENSA_ILi2EEESB_EEENS1_35KernelTmaWarpSpecializedCooperativeEEENS5_IJNSA_ILi256EEENSA_ILi128EEENSA_ILi64EEEEEEaNS5_IJlSB_lEEEaSK_NS4_8TiledMMAINS4_8MMA_AtomIJNS4_4SM904GMMA27MMA_64x128x32_S32S8S8_SS_TNEEEENS4_6LayoutINS5_IJSC_SB_SB_EEENS5_IJSB_NSA_ILi0EEEST_EEEEENS5_IJNS4_10UnderscoreESW_SW_EEEEENS4_23SM90_TMA_LOAD_MULTICASTENS4_14ComposedLayoutINS4_7SwizzleILi2ELi4ELi3EEENS4_18smem_ptr_flag_bitsILi8EEENSR_INS5_IJNSA_ILi8EEESI_EEENS5_IJSI_SB_EEEEEEEvNS4_8identityENS4_13SM90_TMA_LOADES19_vS1A_EENS_8epilogue10collective6detail29Sm90TmaWarpSpecializedAdapterINS1E_15DefaultEpilogueIaSK_SK_NS1D_6thread17LinearCombinationIaLi1EiiLNS1I_9ScaleType4KindE0ELNS_15FloatRoundStyleE2EaEENS1_15EpilogueDefaultEEEEEvvEEEEvNT_6ParamsE)
        /*0248*/ 	.short	0x0210
        /*024a*/ 	.short	0x0470


	//----- nvinfo : EIATTR_SW_WAR
	.align		4
.L_43:
        /*024c*/ 	.byte	0x04, 0x36
        /*024e*/ 	.short	(.L_45 - .L_44)
.L_44:
        /*0250*/ 	.word	0x00000008
.L_45:


//--------------------- .nv.callgraph             --------------------------
	.section	.nv.callgraph,"",@"SHT_CUDA_CALLGRAPH"
	.align	4
	.sectionentsize	8
	.align		4
        /*0000*/ 	.word	0x00000000
	.align		4
        /*0004*/ 	.word	0xffffffff
	.align		4
        /*0008*/ 	.word	index@(_ZN7cutlass13device_kernelINS_4gemm6kernel13GemmUniversalIN4cute5tupleIJiiiiEEENS1_10collective13CollectiveMmaINS1_34MainloopSm90TmaGmmaWarpSpecializedILi3ENS5_IJNS4_1CILi1EEENSA_ILi2EEESB_EEENS1_35KernelTmaWarpSpecializedCooperativeEEENS5_IJNSA_ILi256EEENSA_ILi128EEENSA_ILi64EEEEEEaNS5_IJlSB_lEEEaSK_NS4_8TiledMMAINS4_8MMA_AtomIJNS4_4SM904GMMA27MMA_64x128x32_S32S8S8_SS_TNEEEENS4_6LayoutINS5_IJSC_SB_SB_EEENS5_IJSB_NSA_ILi0EEEST_EEEEENS5_IJNS4_10UnderscoreESW_SW_EEEEENS4_23SM90_TMA_LOAD_MULTICASTENS4_14ComposedLayoutINS4_7SwizzleILi2ELi4ELi3EEENS4_18smem_ptr_flag_bitsILi8EEENSR_INS5_IJNSA_ILi8EEESI_EEENS5_IJSI_SB_EEEEEEEvNS4_8identityENS4_13SM90_TMA_LOADES19_vS1A_EENS_8epilogue10collective6detail29Sm90TmaWarpSpecializedAdapterINS1E_15DefaultEpilogueIaSK_SK_NS1D_6thread17LinearCombinationIaLi1EiiLNS1I_9ScaleType4KindE0ELNS_15FloatRoundStyleE2EaEENS1_15EpilogueDefaultEEEEEvvEEEEvNT_6ParamsE)
	.align		4
        /*000c*/ 	.word	index@(__assertfail)
	.align		4
        /*0010*/ 	.word	0x00000000
	.align		4
        /*0014*/ 	.word	0xfffffffe
	.align		4
        /*0018*/ 	.word	0x00000000
	.align		4
        /*001c*/ 	.word	0xfffffffd
	.align		4
        /*0020*/ 	.word	0x00000000
	.align		4
        /*0024*/ 	.word	0xfffffffc


//--------------------- .nv.constant4             --------------------------
	.section	.nv.constant4,"a",@progbits
	.align	8
	.align		8
.nv.constant4:
        /*0000*/ 	.dword	__assertfail
	.align		8
        /*0008*/ 	.dword	__unnamed_1
	.align		8
        /*0010*/ 	.dword	_ZN39_INTERNAL_18d26743_4_k_cu_2d6a136c_62674cuda3std3__45__cpo5beginE
	.align		8
        /*0018*/ 	.dword	_ZN39_INTERNAL_18d26743_4_k_cu_2d6a136c_62674cuda3std3__45__cpo3endE
	.align		8
        /*0020*/ 	.dword	_ZN39_INTERNAL_18d26743_4_k_cu_2d6a136c_62674cuda3std3__45__cpo6cbeginE
	.align		8
        /*0028*/ 	.dword	_ZN39_INTERNAL_18d26743_4_k_cu_2d6a136c_62674cuda3std3__45__cpo4cendE
	.align		8
        /*0030*/ 	.dword	_ZN39_INTERNAL_18d26743_4_k_cu_2d6a136c_62674cuda3std3__441_GLOBAL__N__18d26743_4_k_cu_2d6a136c_62676ignoreE
	.align		8
        /*0038*/ 	.dword	_ZN39_INTERNAL_18d26743_4_k_cu_2d6a136c_62674cuda3std3__419piecewise_constructE
	.align		8
        /*0040*/ 	.dword	_ZN39_INTERNAL_18d26743_4_k_cu_2d6a136c_62674cuda3std3__48in_placeE
	.align		8
        /*0048*/ 	.dword	_ZN39_INTERNAL_18d26743_4_k_cu_2d6a136c_62674cuda3std6ranges3__45__cpo4swapE
	.align		8
        /*0050*/ 	.dword	_ZN39_INTERNAL_18d26743_4_k_cu_2d6a136c_62674cuda3std6ranges3__45__cpo9iter_moveE
	.align		8
        /*0058*/ 	.dword	_ZN39_INTERNAL_18d26743_4_k_cu_2d6a136c_62674cute7productE
	.align		8
        /*0060*/ 	.dword	_ZN39_INTERNAL_18d26743_4_k_cu_2d6a136c_62674cute1_E
	.align		8
        /*0068*/ 	.dword	$str$22
	.align		8
        /*0070*/ 	.dword	$str$23


//--------------------- .text._ZN7cutlass13device_kernelINS_4gemm6kernel13GemmUniversalIN4cute5tupleIJiiiiEEENS1_10collective13CollectiveMmaINS1_34MainloopSm90TmaGmmaWarpSpecializedILi3ENS5_IJNS4_1CILi1EEENSA_ILi2EEESB_EEENS1_35KernelTmaWarpSpecializedCooperativeEEENS5_IJNSA_ILi256EEENSA_ILi128EEENSA_ILi64EEEEEEaNS5_IJlSB_lEEEaSK_NS4_8TiledMMAINS4_8MMA_AtomIJNS4_4SM904GMMA27MMA_64x128x32_S32S8S8_SS_TNEEEENS4_6LayoutINS5_IJSC_SB_SB_EEENS5_IJSB_NSA_ILi0EEEST_EEEEENS5_IJNS4_10UnderscoreESW_SW_EEEEENS4_23SM90_TMA_LOAD_MULTICASTENS4_14ComposedLayoutINS4_7SwizzleILi2ELi4ELi3EEENS4_18smem_ptr_flag_bitsILi8EEENSR_INS5_IJNSA_ILi8EEESI_EEENS5_IJSI_SB_EEEEEEEvNS4_8identityENS4_13SM90_TMA_LOADES19_vS1A_EENS_8epilogue10collective6detail29Sm90TmaWarpSpecializedAdapterINS1E_15DefaultEpilogueIaSK_SK_NS1D_6thread17LinearCombinationIaLi1EiiLNS1I_9ScaleType4KindE0ELNS_15FloatRoundStyleE2EaEENS1_15EpilogueDefaultEEEEEvvEEEEvNT_6ParamsE --------------------------
	.section	.text._ZN7cutlass13device_kernelINS_4gemm6kernel13GemmUniversalIN4cute5tupleIJiiiiEEENS1_10collective13CollectiveMmaINS1_34MainloopSm90TmaGmmaWarpSpecializedILi3ENS5_IJNS4_1CILi1EEENSA_ILi2EEESB_EEENS1_35KernelTmaWarpSpecializedCooperativeEEENS5_IJNSA_ILi256EEENSA_ILi128EEENSA_ILi64EEEEEEaNS5_IJlSB_lEEEaSK_NS4_8TiledMMAINS4_8MMA_AtomIJNS4_4SM904GMMA27MMA_64x128x32_S32S8S8_SS_TNEEEENS4_6LayoutINS5_IJSC_SB_SB_EEENS5_IJSB_NSA_ILi0EEEST_EEEEENS5_IJNS4_10UnderscoreESW_SW_EEEEENS4_23SM90_TMA_LOAD_MULTICASTENS4_14ComposedLayoutINS4_7SwizzleILi2ELi4ELi3EEENS4_18smem_ptr_flag_bitsILi8EEENSR_INS5_IJNSA_ILi8EEESI_EEENS5_IJSI_SB_EEEEEEEvNS4_8identityENS4_13SM90_TMA_LOADES19_vS1A_EENS_8epilogue10collective6detail29Sm90TmaWarpSpecializedAdapterINS1E_15DefaultEpilogueIaSK_SK_NS1D_6thread17LinearCombinationIaLi1EiiLNS1I_9ScaleType4KindE0ELNS_15FloatRoundStyleE2EaEENS1_15EpilogueDefaultEEEEEvvEEEEvNT_6ParamsE,"ax",@progbits
	.align	128
.text._ZN7cutlass13device_kernelINS_4gemm6kernel13GemmUniversalIN4cute5tupleIJiiiiEEENS1_10collective13CollectiveMmaINS1_34MainloopSm90TmaGmmaWarpSpecializedILi3ENS5_IJNS4_1CILi1EEENSA_ILi2EEESB_EEENS1_35KernelTmaWarpSpecializedCooperativeEEENS5_IJNSA_ILi256EEENSA_ILi128EEENSA_ILi64EEEEEEaNS5_IJlSB_lEEEaSK_NS4_8TiledMMAINS4_8MMA_AtomIJNS4_4SM904GMMA27MMA_64x128x32_S32S8S8_SS_TNEEEENS4_6LayoutINS5_IJSC_SB_SB_EEENS5_IJSB_NSA_ILi0EEEST_EEEEENS5_IJNS4_10UnderscoreESW_SW_EEEEENS4_23SM90_TMA_LOAD_MULTICASTENS4_14ComposedLayoutINS4_7SwizzleILi2ELi4ELi3EEENS4_18smem_ptr_flag_bitsILi8EEENSR_INS5_IJNSA_ILi8EEESI_EEENS5_IJSI_SB_EEEEEEEvNS4_8identityENS4_13SM90_TMA_LOADES19_vS1A_EENS_8epilogue10collective6detail29Sm90TmaWarpSpecializedAdapterINS1E_15DefaultEpilogueIaSK_SK_NS1D_6thread17LinearCombinationIaLi1EiiLNS1I_9ScaleType4KindE0ELNS_15FloatRoundStyleE2EaEENS1_15EpilogueDefaultEEEEEvvEEEEvNT_6ParamsE:
        .type           _ZN7cutlass13device_kernelINS_4gemm6kernel13GemmUniversalIN4cute5tupleIJiiiiEEENS1_10collective13CollectiveMmaINS1_34MainloopSm90TmaGmmaWarpSpecializedILi3ENS5_IJNS4_1CILi1EEENSA_ILi2EEESB_EEENS1_35KernelTmaWarpSpecializedCooperativeEEENS5_IJNSA_ILi256EEENSA_ILi128EEENSA_ILi64EEEEEEaNS5_IJlSB_lEEEaSK_NS4_8TiledMMAINS4_8MMA_AtomIJNS4_4SM904GMMA27MMA_64x128x32_S32S8S8_SS_TNEEEENS4_6LayoutINS5_IJSC_SB_SB_EEENS5_IJSB_NSA_ILi0EEEST_EEEEENS5_IJNS4_10UnderscoreESW_SW_EEEEENS4_23SM90_TMA_LOAD_MULTICASTENS4_14ComposedLayoutINS4_7SwizzleILi2ELi4ELi3EEENS4_18smem_ptr_flag_bitsILi8EEENSR_INS5_IJNSA_ILi8EEESI_EEENS5_IJSI_SB_EEEEEEEvNS4_8identityENS4_13SM90_TMA_LOADES19_vS1A_EENS_8epilogue10collective6detail29Sm90TmaWarpSpecializedAdapterINS1E_15DefaultEpilogueIaSK_SK_NS1D_6thread17LinearCombinationIaLi1EiiLNS1I_9ScaleType4KindE0ELNS_15FloatRoundStyleE2EaEENS1_15EpilogueDefaultEEEEEvvEEEEvNT_6ParamsE,@function
        .size           _ZN7cutlass13device_kernelINS_4gemm6kernel13GemmUniversalIN4cute5tupleIJiiiiEEENS1_10collective13CollectiveMmaINS1_34MainloopSm90TmaGmmaWarpSpecializedILi3ENS5_IJNS4_1CILi1EEENSA_ILi2EEESB_EEENS1_35KernelTmaWarpSpecializedCooperativeEEENS5_IJNSA_ILi256EEENSA_ILi128EEENSA_ILi64EEEEEEaNS5_IJlSB_lEEEaSK_NS4_8TiledMMAINS4_8MMA_AtomIJNS4_4SM904GMMA27MMA_64x128x32_S32S8S8_SS_TNEEEENS4_6LayoutINS5_IJSC_SB_SB_EEENS5_IJSB_NSA_ILi0EEEST_EEEEENS5_IJNS4_10UnderscoreESW_SW_EEEEENS4_23SM90_TMA_LOAD_MULTICASTENS4_14ComposedLayoutINS4_7SwizzleILi2ELi4ELi3EEENS4_18smem_ptr_flag_bitsILi8EEENSR_INS5_IJNSA_ILi8EEESI_EEENS5_IJSI_SB_EEEEEEEvNS4_8identityENS4_13SM90_TMA_LOADES19_vS1A_EENS_8epilogue10collective6detail29Sm90TmaWarpSpecializedAdapterINS1E_15DefaultEpilogueIaSK_SK_NS1D_6thread17LinearCombinationIaLi1EiiLNS1I_9ScaleType4KindE0ELNS_15FloatRoundStyleE2EaEENS1_15EpilogueDefaultEEEEEvvEEEEvNT_6ParamsE,(.L_x_329 - _ZN7cutlass13device_kernelINS_4gemm6kernel13GemmUniversalIN4cute5tupleIJiiiiEEENS1_10collective13CollectiveMmaINS1_34MainloopSm90TmaGmmaWarpSpecializedILi3ENS5_IJNS4_1CILi1EEENSA_ILi2EEESB_EEENS1_35KernelTmaWarpSpecializedCooperativeEEENS5_IJNSA_ILi256EEENSA_ILi128EEENSA_ILi64EEEEEEaNS5_IJlSB_lEEEaSK_NS4_8TiledMMAINS4_8MMA_AtomIJNS4_4SM904GMMA27MMA_64x128x32_S32S8S8_SS_TNEEEENS4_6LayoutINS5_IJSC_SB_SB_EEENS5_IJSB_NSA_ILi0EEEST_EEEEENS5_IJNS4_10UnderscoreESW_SW_EEEEENS4_23SM90_TMA_LOAD_MULTICASTENS4_14ComposedLayoutINS4_7SwizzleILi2ELi4ELi3EEENS4_18smem_ptr_flag_bitsILi8EEENSR_INS5_IJNSA_ILi8EEESI_EEENS5_IJSI_SB_EEEEEEEvNS4_8identityENS4_13SM90_TMA_LOADES19_vS1A_EENS_8epilogue10collective6detail29Sm90TmaWarpSpecializedAdapterINS1E_15DefaultEpilogueIaSK_SK_NS1D_6thread17LinearCombinationIaLi1EiiLNS1I_9ScaleType4KindE0ELNS_15FloatRoundStyleE2EaEENS1_15EpilogueDefaultEEEEEvvEEEEvNT_6ParamsE)
        .other          _ZN7cutlass13device_kernelINS_4gemm6kernel13GemmUniversalIN4cute5tupleIJiiiiEEENS1_10collective13CollectiveMmaINS1_34MainloopSm90TmaGmmaWarpSpecializedILi3ENS5_IJNS4_1CILi1EEENSA_ILi2EEESB_EEENS1_35KernelTmaWarpSpecializedCooperativeEEENS5_IJNSA_ILi256EEENSA_ILi128EEENSA_ILi64EEEEEEaNS5_IJlSB_lEEEaSK_NS4_8TiledMMAINS4_8MMA_AtomIJNS4_4SM904GMMA27MMA_64x128x32_S32S8S8_SS_TNEEEENS4_6LayoutINS5_IJSC_SB_SB_EEENS5_IJSB_NSA_ILi0EEEST_EEEEENS5_IJNS4_10UnderscoreESW_SW_EEEEENS4_23SM90_TMA_LOAD_MULTICASTENS4_14ComposedLayoutINS4_7SwizzleILi2ELi4ELi3EEENS4_18smem_ptr_flag_bitsILi8EEENSR_INS5_IJNSA_ILi8EEESI_EEENS5_IJSI_SB_EEEEEEEvNS4_8identityENS4_13SM90_TMA_LOADES19_vS1A_EENS_8epilogue10collective6detail29Sm90TmaWarpSpecializedAdapterINS1E_15DefaultEpilogueIaSK_SK_NS1D_6thread17LinearCombinationIaLi1EiiLNS1I_9ScaleType4KindE0ELNS_15FloatRoundStyleE2EaEENS1_15EpilogueDefaultEEEEEvvEEEEvNT_6ParamsE,@"STO_CUDA_ENTRY STV_DEFAULT"
_ZN7cutlass13device_kernelINS_4gemm6kernel13GemmUniversalIN4cute5tupleIJiiiiEEENS1_10collective13CollectiveMmaINS1_34MainloopSm90TmaGmmaWarpSpecializedILi3ENS5_IJNS4_1CILi1EEENSA_ILi2EEESB_EEENS1_35KernelTmaWarpSpecializedCooperativeEEENS5_IJNSA_ILi256EEENSA_ILi128EEENSA_ILi64EEEEEEaNS5_IJlSB_lEEEaSK_NS4_8TiledMMAINS4_8MMA_AtomIJNS4_4SM904GMMA27MMA_64x128x32_S32S8S8_SS_TNEEEENS4_6LayoutINS5_IJSC_SB_SB_EEENS5_IJSB_NSA_ILi0EEEST_EEEEENS5_IJNS4_10UnderscoreESW_SW_EEEEENS4_23SM90_TMA_LOAD_MULTICASTENS4_14ComposedLayoutINS4_7SwizzleILi2ELi4ELi3EEENS4_18smem_ptr_flag_bitsILi8EEENSR_INS5_IJNSA_ILi8EEESI_EEENS5_IJSI_SB_EEEEEEEvNS4_8identityENS4_13SM90_TMA_LOADES19_vS1A_EENS_8epilogue10collective6detail29Sm90TmaWarpSpecializedAdapterINS1E_15DefaultEpilogueIaSK_SK_NS1D_6thread17LinearCombinationIaLi1EiiLNS1I_9ScaleType4KindE0ELNS_15FloatRoundStyleE2EaEENS1_15EpilogueDefaultEEEEEvvEEEEvNT_6ParamsE:
[----:B------:R-:W0:Y:S01]  /*0000*/  LDC R1, c[0x0][0x28] ;  /* 0x00000a00ff017b82 */ /* 0x000e220000000800 */
[----:B------:R-:W1:Y:S01]  /*0010*/  S2R R18, SR_TID.X ;  /* 0x0000000000127919 */ /* 0x000e620000002100 */
[----:B------:R-:W-:Y:S01]  /*0020*/  ELECT P0, URZ, PT ;  /* 0x00000000003f782f */ /* 0x000fe20003800000 */
[----:B------:R-:W-:Y:S01]  /*0030*/  BSSY B0, `(.L_x_0) ;  /* 0x000000f000007945 */ /* 0x000fe20003800000 */
[--C-:B-1----:R-:W-:Y:S02]  /*0040*/  SHF.R.U32.HI R0, RZ, 0x5, R18.reuse ;  /* 0x00000005ff007819 */ /* 0x102fe40000011612 */
[----:B------:R-:W-:-:S03]  /*0050*/  SHF.R.U32.HI R3, RZ, 0x7, R18 ;  /* 0x00000007ff037819 */ /* 0x000fc60000011612 */
[----:B------:R-:W1:Y:S04]  /*0060*/  SHFL.IDX PT, R2, R0, RZ, 0x1f ;  /* 0x00001fff00027589 */ /* 0x000e6800000e0000 */
[----:B------:R2:W3:Y:S01]  /*0070*/  SHFL.IDX PT, R5, R3, RZ, 0x1f ;  /* 0x00001fff03057589 */ /* 0x0004e200000e0000 */
[----:B-1----:R-:W-:-:S13]  /*0080*/  ISETP.NE.OR P0, PT, R2, RZ, !P0 ;  /* 0x000000ff0200720c */ /* 0x002fda0004705670 */
[----:B0-23--:R-:W-:Y:S05]  /*0090*/  @P0 BRA `(.L_x_1) ;  /* 0x0000000000200947 */ /* 0x00dfea0003800000 */
[----:B------:R-:W-:Y:S02]  /*00a0*/  ULDC.64 UR4, c[0x0][0x198] ;  /* 0x0000660000047ab9 */ /* 0x000fe40000000a00 */
[----:B------:R-:W-:Y:S02]  /*00b0*/  UIADD3 UR6, UP0, UR4, 0xf0, URZ ;  /* 0x000000f004067890 */ /* 0x000fe4000ff1e03f */
[----:B------:R-:W-:Y:S02]  /*00c0*/  UIADD3 UR4, UP1, UR4, 0x1f0, URZ ;  /* 0x000001f004047890 */ /* 0x000fe4000ff3e03f */
[----:B------:R-:W-:Y:S02]  /*00d0*/  UIADD3.X UR7, URZ, UR5, URZ, UP0, !UPT ;  /* 0x000000053f077290 */ /* 0x000fe400087fe43f */
[----:B------:R-:W-:-:S07]  /*00e0*/  UIADD3.X UR5, URZ, UR5, URZ, UP1, !UPT ;  /* 0x000000053f057290 */ /* 0x000fce0008ffe43f */
[----:B------:R0:W-:Y:S02]  /*00f0*/  UTMACCTL.PF [UR6] ;  /* 0x00000000060079b9 */ /* 0x0001e40008040000 */
[----:B------:R0:W-:Y:S02]  /*0100*/  UTMACCTL.PF [UR4] ;  /* 0x00000000040079b9 */ /* 0x0001e40008040000 */
[----:B0-----:R-:W-:Y:S01]  /*0110*/  NOP ;  /* 0x0000000000007918 */ /* 0x001fe20000000000 */
.L_x_1:
[----:B------:R-:W-:Y:S05]  /*0120*/  BSYNC B0 ;  /* 0x0000000000007941 */ /* 0x000fea0003800000 */
.L_x_0:
[----:B------:R-:W0:Y:S02]  /*0130*/  SHFL.IDX PT, R3, R0, RZ, 0x1f ;  /* 0x00001fff00037589 */ /* 0x000e2400000e0000 */
[----:B0-----:R-:W-:-:S13]  /*0140*/  ISETP.NE.AND P0, PT, R3, RZ, PT ;  /* 0x000000ff0300720c */ /* 0x001fda0003f05270 */
[----:B------:R-:W-:Y:S05]  /*0150*/  @P0 BRA `(.L_x_2) ;  /* 0x0000000000500947 */ /* 0x000fea0003800000 */
[----:B------:R-:W0:Y:S01]  /*0160*/  S2UR UR8, SR_CgaCtaId ;  /* 0x00000000000879c3 */ /* 0x000e220000008800 */
[----:B------:R-:W-:Y:S01]  /*0170*/  UMOV UR4, 0x400 ;  /* 0x0000040000047882 */ /* 0x000fe20000000000 */
[----:B------:R-:W-:Y:S01]  /*0180*/  UMOV UR5, 0x1 ;  /* 0x0000000100057882 */ /* 0x000fe20000000000 */
[----:B------:R-:W-:Y:S01]  /*0190*/  UMOV UR6, 0x4 ;  /* 0x0000000400067882 */ /* 0x000fe20000000000 */
[----:B------:R-:W-:Y:S01]  /*01a0*/  ELECT P0, URZ, PT ;  /* 0x00000000003f782f */ /* 0x000fe20003800000 */
[----:B------:R-:W-:-:S04]  /*01b0*/  UIADD3 UR6, -UR6, 0x100000, URZ ;  /* 0x0010000006067890 */ /* 0x000fc8000fffe13f */
[----:B------:R-:W-:Y:S02]  /*01c0*/  USHF.L.U32 UR7, UR6, 0xb, URZ ;  /* 0x0000000b06077899 */ /* 0x000fe4000800063f */
[----:B------:R-:W-:Y:S02]  /*01d0*/  USHF.L.U32 UR6, UR6, 0x1, URZ ;  /* 0x0000000106067899 */ /* 0x000fe4000800063f */
[----:B0-----:R-:W-:Y:S02]  /*01e0*/  ULEA UR8, UR8, UR4, 0x18 ;  /* 0x0000000408087291 */ /* 0x001fe4000f8ec03f */
[----:B------:R-:W-:-:S04]  /*01f0*/  UIADD3 UR4, -UR5, 0x100000, URZ ;  /* 0x0010000005047890 */ /* 0x000fc8000fffe13f */
[----:B------:R-:W-:Y:S02]  /*0200*/  USHF.L.U32 UR5, UR4, 0xb, URZ ;  /* 0x0000000b04057899 */ /* 0x000fe4000800063f */
[----:B------:R-:W-:Y:S01]  /*0210*/  USHF.L.U32 UR4, UR4, 0x1, URZ ;  /* 0x0000000104047899 */ /* 0x000fe2000800063f */
[----:B------:R-:W0:Y:S11]  /*0220*/  FENCE.VIEW.ASYNC.S ;  /* 0x00000000000073c6 */ /* 0x000e360000000000 */
[----:B0-----:R0:W1:Y:S01]  /*0230*/  SYNCS.EXCH.64 URZ, [UR8], UR4 ;  /* 0x00000004083f75b2 */ /* 0x0010620008000100 */
[----:B------:R0:W2:Y:S01]  /*0240*/  SYNCS.EXCH.64 URZ, [UR8+0x18], UR6 ;  /* 0x00001806083f75b2 */ /* 0x0000a20008000100 */
[----:B------:R0:W3:Y:S01]  /*0250*/  SYNCS.EXCH.64 URZ, [UR8+0x8], UR4 ;  /* 0x00000804083f75b2 */ /* 0x0000e20008000100 */
[----:B------:R0:W4:Y:S01]  /*0260*/  SYNCS.EXCH.64 URZ, [UR8+0x20], UR6 ;  /* 0x00002006083f75b2 */ /* 0x0001220008000100 */
[----:B------:R0:W0:Y:S01]  /*0270*/  SYNCS.EXCH.64 URZ, [UR8+0x10], UR4 ;  /* 0x00001004083f75b2 */ /* 0x0000220008000100 */
[----:B------:R0:W0:Y:S01]  /*0280*/  SYNCS.EXCH.64 URZ, [UR8+0x28], UR6 ;  /* 0x00002806083f75b2 */ /* 0x0000220008000100 */
[----:B------:R-:W-:Y:S01]  /*0290*/  NOP ;  /* 0x0000000000007918 */ /* 0x000fe20000000000 */
.L_x_2:
[----:B------:R-:W-:Y:S01]  /*02a0*/  SHF.R.S32.HI R7, RZ, 0x1f, R18 ;  /* 0x0000001fff077819 */ /* 0x000fe20000011412 */
[----:B------:R-:W5:Y:S01]  /*02b0*/  SHFL.IDX PT, R0, R0, RZ, 0x1f ;  /* 0x00001fff00007589 */ /* 0x000f6200000e0000 */
[----:B0-----:R-:W0:Y:S01]  /*02c0*/  S2UR UR8, SR_CTAID.X ;  /* 0x00000000000879c3 */ /* 0x001e220000002500 */
[----:B------:R-:W-:Y:S02]  /*02d0*/  ELECT P0, URZ, PT ;  /* 0x00000000003f782f */ /* 0x000fe40003800000 */
[----:B------:R-:W-:Y:S01]  /*02e0*/  LEA.HI R7, R7, R18, RZ, 0x7 ;  /* 0x0000001207077211 */ /* 0x000fe200078f38ff */
[----:B------:R-:W1:Y:S01]  /*02f0*/  S2R R4, SR_CTAID.Y ;  /* 0x0000000000047919 */ /* 0x000e620000002600 */
[----:B------:R-:W-:Y:S01]  /*0300*/  ULDC UR4, c[0x0][0x154] ;  /* 0x0000550000047ab9 */ /* 0x000fe20000000800 */
[----:B------:R-:W-:Y:S01]  /*0310*/  NOP ;  /* 0x0000000000007918 */ /* 0x000fe20000000000 */
[----:B------:R-:W-:Y:S01]  /*0320*/  LOP3.LUT R7, R7, 0xffffff80, RZ, 0xc0, !PT ;  /* 0xffffff8007077812 */ /* 0x000fe200078ec0ff */
[----:B------:R-:W-:Y:S01]  /*0330*/  NOP ;  /* 0x0000000000007918 */ /* 0x000fe20000000000 */
[----:B------:R-:W2:Y:S03]  /*0340*/  LDC R13, c[0x0][0x140] ;  /* 0x00005000ff0d7b82 */ /* 0x000ea60000000800 */
[----:B------:R-:W-:-:S05]  /*0350*/  IMAD.IADD R7, R18, 0x1, -R7 ;  /* 0x0000000112077824 */ /* 0x000fca00078e0a07 */
[----:B------:R-:W-:Y:S01]  /*0360*/  SHF.R.S32.HI R6, RZ, 0x1f, R7 ;  /* 0x0000001fff067819 */ /* 0x000fe20000011407 */
[----:B------:R-:W3:Y:S01]  /*0370*/  LDC R10, c[0x0][0x144] ;  /* 0x00005100ff0a7b82 */ /* 0x000ee20000000800 */
[----:B------:R-:W-:Y:S02]  /*0380*/  LOP3.LUT P2, RZ, R7, 0x7, RZ, 0xc0, !PT ;  /* 0x0000000707ff7812 */ /* 0x000fe4000784c0ff */
[----:B------:R-:W-:Y:S02]  /*0390*/  LEA.HI R6, R6, R7, RZ, 0x3 ;  /* 0x0000000706067211 */ /* 0x000fe400078f18ff */
[----:B-----5:R-:W-:Y:S02]  /*03a0*/  ISETP.NE.OR P0, PT, R0, RZ, !P0 ;  /* 0x000000ff0000720c */ /* 0x020fe40004705670 */
[--C-:B------:R-:W-:Y:S02]  /*03b0*/  SHF.R.S32.HI R0, RZ, 0x3, R6.reuse ;  /* 0x00000003ff007819 */ /* 0x100fe40000011406 */
[----:B------:R-:W-:-:S02]  /*03c0*/  SHF.R.S32.HI R9, RZ, 0x1f, R6 ;  /* 0x0000001fff097819 */ /* 0x000fc40000011406 */
[----:B------:R-:W-:Y:S02]  /*03d0*/  SHF.R.S32.HI R6, RZ, 0x1f, R3 ;  /* 0x0000001fff067819 */ /* 0x000fe40000011403 */
[----:B------:R-:W-:Y:S02]  /*03e0*/  LEA.HI R9, R9, R0, RZ, 0x2 ;  /* 0x0000000009097211 */ /* 0x000fe400078f10ff */
[----:B------:R-:W-:Y:S02]  /*03f0*/  LEA.HI R6, R6, R3, RZ, 0x2 ;  /* 0x0000000306067211 */ /* 0x000fe400078f10ff */
[----:B-1----:R-:W-:Y:S01]  /*0400*/  I2FP.F32.U32 R8, R4 ;  /* 0x0000000400087245 */ /* 0x002fe20000201000 */
[----:B------:R-:W-:Y:S01]  /*0410*/  VOTEU.ALL UP0, P0 ;  /* 0x00000000003f7886 */ /* 0x000fe20000000000 */
[----:B------:R-:W-:Y:S01]  /*0420*/  LOP3.LUT R6, R6, 0x3ffffffc, RZ, 0xc0, !PT ;  /* 0x3ffffffc06067812 */ /* 0x000fe200078ec0ff */
[----:B------:R-:W-:Y:S01]  /*0430*/  VOTEU.ALL UP1, P0 ;  /* 0x00000000003f7886 */ /* 0x000fe20000020000 */
[----:B------:R-:W-:Y:S01]  /*0440*/  LOP3.LUT R9, R9, 0xfffffffc, RZ, 0xc0, !PT ;  /* 0xfffffffc09097812 */ /* 0x000fe200078ec0ff */
[----:B------:R-:W-:Y:S01]  /*0450*/  FMUL R12, R8, UR4 ;  /* 0x00000004080c7c20 */ /* 0x000fe20008400000 */
[----:B------:R-:W1:Y:S01]  /*0460*/  @!UP0 S2UR UR7, SR_CgaCtaId ;  /* 0x00000000000789c3 */ /* 0x000e620000008800 */
[----:B------:R-:W-:Y:S01]  /*0470*/  IMAD.IADD R11, R3, 0x1, -R6 ;  /* 0x00000001030b7824 */ /* 0x000fe200078e0a06 */
[----:B0-----:R-:W-:Y:S01]  /*0480*/  I2FP.F32.U32 R6, UR8 ;  /* 0x0000000800067c45 */ /* 0x001fe20008201000 */
[----:B------:R-:W-:Y:S01]  /*0490*/  IMAD.IADD R0, R0, 0x1, -R9 ;  /* 0x0000000100007824 */ /* 0x000fe200078e0a09 */
[----:B------:R-:W-:Y:S01]  /*04a0*/  ULDC UR4, c[0x0][0x150] ;  /* 0x0000540000047ab9 */ /* 0x000fe20000000800 */
[----:B------:R-:W0:Y:S01]  /*04b0*/  F2I.U32.TRUNC.NTZ R12, R12 ;  /* 0x0000000c000c7305 */ /* 0x000e22000020f000 */
[----:B------:R-:W-:Y:S01]  /*04c0*/  SHF.R.S32.HI R3, RZ, 0x1f, R2 ;  /* 0x0000001fff037819 */ /* 0x000fe20000011402 */
[----:B------:R-:W-:Y:S01]  /*04d0*/  FMUL R8, R6, UR4 ;  /* 0x0000000406087c20 */ /* 0x000fe20008400000 */
[----:B------:R-:W5:Y:S01]  /*04e0*/  LDC R9, c[0x0][0x148] ;  /* 0x00005200ff097b82 */ /* 0x000f620000000800 */
[----:B------:R-:W-:Y:S01]  /*04f0*/  IMAD R11, R11, 0x4, R0 ;  /* 0x000000040b0b7824 */ /* 0x000fe200078e0200 */
[----:B------:R-:W-:Y:S01]  /*0500*/  LEA.HI R3, R3, R2, RZ, 0x2 ;  /* 0x0000000203037211 */ /* 0x000fe200078f10ff */
[----:B------:R-:W-:Y:S01]  /*0510*/  UMOV UR4, 0x20 ;  /* 0x0000002000047882 */ /* 0x000fe20000000000 */
[----:B------:R-:W-:Y:S01]  /*0520*/  @!UP0 UMOV UR6, 0x400 ;  /* 0x0000040000068882 */ /* 0x000fe20000000000 */
[----:B------:R-:W4:Y:S01]  /*0530*/  F2I.U32.TRUNC.NTZ R8, R8 ;  /* 0x0000000800087305 */ /* 0x000f22000020f000 */
[----:B------:R-:W-:Y:S01]  /*0540*/  LOP3.LUT R3, R3, 0xfffffffc, RZ, 0xc0, !PT ;  /* 0xfffffffc03037812 */ /* 0x000fe200078ec0ff */
[----:B------:R-:W-:Y:S01]  /*0550*/  IMAD.SHL.U32 R6, R11, 0x4, RZ ;  /* 0x000000040b067824 */ /* 0x000fe200078e00ff */
[----:B------:R-:W-:-:S04]  /*0560*/  @!UP0 UIADD3 UR4, -UR4, 0x100000, URZ ;  /* 0x0010000004048890 */ /* 0x000fc8000fffe13f */
[----:B------:R-:W-:Y:S02]  /*0570*/  @!UP0 USHF.L.U32 UR5, UR4, 0xb, URZ ;  /* 0x0000000b04058899 */ /* 0x000fe4000800063f */
[----:B------:R-:W-:Y:S01]  /*0580*/  @!UP0 USHF.L.U32 UR4, UR4, 0x1, URZ ;  /* 0x0000000104048899 */ /* 0x000fe2000800063f */
[----:B--2---:R-:W-:Y:S01]  /*0590*/  ISETP.EQ.U32.AND P3, PT, R13, 0x1, PT ;  /* 0x000000010d00780c */ /* 0x004fe20003f62070 */
[----:B------:R-:W-:Y:S01]  /*05a0*/  IMAD.IADD R0, R2, 0x1, -R3 ;  /* 0x0000000102007824 */ /* 0x000fe200078e0a03 */
[----:B------:R-:W-:Y:S01]  /*05b0*/  LOP3.LUT R23, R11, 0xc, R6, 0x78, !PT ;  /* 0x0000000c0b177812 */ /* 0x000fe200078e7806 */
[----:B0-----:R-:W-:Y:S01]  /*05c0*/  IMAD.MOV R14, RZ, RZ, -R12 ;  /* 0x000000ffff0e7224 */ /* 0x001fe200078e0a0c */
[----:B-1----:R-:W-:Y:S02]  /*05d0*/  @!UP0 ULEA UR6, UR7, UR6, 0x18 ;  /* 0x0000000607068291 */ /* 0x002fe4000f8ec03f */
[C---:B------:R-:W-:Y:S01]  /*05e0*/  ISETP.NE.AND P1, PT, R0.reuse, 0x3, PT ;  /* 0x000000030000780c */ /* 0x040fe20003f25270 */
[----:B------:R-:W-:Y:S01]  /*05f0*/  VOTEU.ALL UP0, P0 ;  /* 0x00000000003f7886 */ /* 0x000fe20000000000 */
[----:B------:R-:W-:Y:S01]  /*0600*/  ISETP.LT.U32.AND P0, PT, R23, 0x2, !P2 ;  /* 0x000000021700780c */ /* 0x000fe20005701070 */
[----:B----4-:R-:W-:Y:S01]  /*0610*/  IMAD.MOV R3, RZ, RZ, -R8 ;  /* 0x000000ffff037224 */ /* 0x010fe200078e0a08 */
[----:B------:R-:W-:Y:S01]  /*0620*/  ISETP.EQ.OR P1, PT, R0, RZ, !P1 ;  /* 0x000000ff0000720c */ /* 0x000fe20004f22670 */
[C---:B------:R-:W-:Y:S01]  /*0630*/  VIADD R8, R5.reuse, 0xffffffff ;  /* 0xffffffff05087836 */ /* 0x040fe20000000000 */
[----:B------:R-:W-:Y:S01]  /*0640*/  ISETP.NE.AND P2, PT, R5, RZ, PT ;  /* 0x000000ff0500720c */ /* 0x000fe20003f45270 */
[----:B-----5:R-:W-:Y:S01]  /*0650*/  IMAD R2, R9, R14, R4 ;  /* 0x0000000e09027224 */ /* 0x020fe200078e0204 */
[----:B------:R-:W-:Y:S01]  /*0660*/  ISETP.EQ.AND P1, PT, R5, RZ, P1 ;  /* 0x000000ff0500720c */ /* 0x000fe20000f22270 */
[----:B---3--:R-:W-:Y:S01]  /*0670*/  IMAD R3, R10, R3, UR8 ;  /* 0x000000080a037e24 */ /* 0x008fe2000f8e0203 */
[----:B------:R-:W-:Y:S01]  /*0680*/  ISETP.GE.U32.AND P5, PT, R8, 0x2, PT ;  /* 0x000000020800780c */ /* 0x000fe20003fa6070 */
[----:B------:R-:W0:Y:S02]  /*0690*/  FENCE.VIEW.ASYNC.S ;  /* 0x00000000000073c6 */ /* 0x000e240000000000 */
[----:B0-----:R0:W1:Y:S01]  /*06a0*/  @!UP0 SYNCS.EXCH.64 URZ, [UR6+0x40], UR4 ;  /* 0x00004004063f85b2 */ /* 0x0010620008000100 */
[----:B------:R-:W-:-:S02]  /*06b0*/  ISETP.NE.AND P4, PT, R2, R23, PT ;  /* 0x000000170200720c */ /* 0x000fc40003f85270 */
[----:B------:R-:W-:Y:S02]  /*06c0*/  SEL R19, RZ, 0x1, !P1 ;  /* 0x00000001ff137807 */ /* 0x000fe40004800000 */
[----:B------:R-:W-:Y:S02]  /*06d0*/  ISETP.EQ.OR P4, PT, R3, RZ, !P4 ;  /* 0x000000ff0300720c */ /* 0x000fe40006782670 */
[----:B------:R-:W-:Y:S02]  /*06e0*/  SEL R19, R19, 0x2, P5 ;  /* 0x0000000213137807 */ /* 0x000fe40002800000 */
[----:B------:R-:W-:-:S04]  /*06f0*/  PLOP3.LUT P0, PT, P0, P4, PT, 0x80, 0x0 ;  /* 0x000000000000781c */ /* 0x000fc80000709070 */
[----:B------:R-:W-:Y:S01]  /*0700*/  P2R R157, PR, RZ, 0x1 ;  /* 0x00000001ff9d7803 */ /* 0x000fe20000000000 */
[----:B------:R0:W2:Y:S01]  /*0710*/  @!UP1 SYNCS.EXCH.64 URZ, [UR6+0x48], UR4 ;  /* 0x00004804063f95b2 */ /* 0x0000a20008000100 */
[----:B------:R-:W-:Y:S01]  /*0720*/  NOP ;  /* 0x0000000000007918 */ /* 0x000fe20000000000 */
[----:B------:R-:W-:Y:S06]  /*0730*/  @!P3 BRA `(.L_x_3) ;  /* 0x000000000008b947 */ /* 0x000fec0003800000 */
[----:B-12---:R-:W-:Y:S01]  /*0740*/  UCGABAR_ARV ;  /* 0x00000000000079c7 */ /* 0x006fe20008000000 */
[----:B------:R-:W-:Y:S05]  /*0750*/  BRA `(.L_x_4) ;  /* 0x0000000000047947 */ /* 0x000fea0003800000 */
.L_x_3:
[----:B-12---:R-:W-:Y:S01]  /*0760*/  NOP ;  /* 0x0000000000007918 */ /* 0x006fe20000000000 */
.L_x_4:
[----:B------:R-:W1:Y:S01]  /*0770*/  LDC R2, c[0x0][0x65c] ;  /* 0x00019700ff027b82 */ /* 0x000e620000000800 */
[----:B------:R-:W-:Y:S02]  /*0780*/  IMAD.U32 R6, RZ, RZ, UR8 ;  /* 0x00000008ff067e24 */ /* 0x000fe4000f8e00ff */
[----:B------:R-:W-:Y:S01]  /*0790*/  IMAD.MOV.U32 R7, RZ, RZ, RZ ;  /* 0x000000ffff077224 */ /* 0x000fe200078e00ff */
[----:B-1----:R-:W-:-:S04]  /*07a0*/  ISETP.NE.AND P1, PT, R2, 0x1, PT ;  /* 0x000000010200780c */ /* 0x002fc80003f25270 */
[----:B------:R-:W-:-:S09]  /*07b0*/  P2R R5, PR, RZ, 0x2 ;  /* 0x00000002ff057803 */ /* 0x000fd20000000000 */
[----:B------:R-:W1:Y:S01]  /*07c0*/  @P1 LDC R17, c[0x0][0x10] ;  /* 0x00000400ff111b82 */ /* 0x000e620000000800 */
[----:B------:R-:W-:Y:S02]  /*07d0*/  @P1 IMAD.MOV.U32 R5, RZ, RZ, RZ ;  /* 0x000000ffff051224 */ /* 0x000fe400078e00ff */
[----:B------:R-:W-:-:S05]  /*07e0*/  @P1 IMAD.MOV.U32 R13, RZ, RZ, RZ ;  /* 0x000000ffff0d1224 */ /* 0x000fca00078e00ff */
[----:B------:R-:W2:Y:S01]  /*07f0*/  @!P1 LDC R11, c[0x0][0xc] ;  /* 0x00000300ff0b9b82 */ /* 0x000ea20000000800 */
[----:B-1----:R-:W-:-:S04]  /*0800*/  @P1 IMAD.WIDE.U32 R16, R17, UR8, R4 ;  /* 0x0000000811101c25 */ /* 0x002fc8000f8e0004 */
[----:B------:R-:W-:Y:S02]  /*0810*/  @P1 IMAD.IADD R17, R17, 0x1, R13 ;  /* 0x0000000111111824 */ /* 0x000fe400078e020d */
[----:B--2---:R-:W-:-:S04]  /*0820*/  @!P1 IMAD.WIDE.U32 R6, R4, R11, R6 ;  /* 0x0000000b04069225 */ /* 0x004fc800078e0006 */
[----:B------:R-:W-:Y:S02]  /*0830*/  @!P1 IMAD.MOV.U32 R16, RZ, RZ, R6 ;  /* 0x000000ffff109224 */ /* 0x000fe400078e0006 */
[----:B------:R-:W-:Y:S01]  /*0840*/  @!P1 IMAD.MOV.U32 R17, RZ, RZ, R7 ;  /* 0x000000ffff119224 */ /* 0x000fe200078e0007 */
[----:B------:R-:W-:Y:S06]  /*0850*/  @!P3 BRA `(.L_x_5) ;  /* 0x00000000000cb947 */ /* 0x000fec0003800000 */
[----:B------:R-:W-:Y:S01]  /*0860*/  UCGABAR_WAIT ;  /* 0x0000000000007dc7 */ /* 0x000fe20008000000 */
[----:B------:R-:W-:Y:S01]  /*0870*/  CCTL.IVALL ;  /* 0x00000000ff00798f */ /* 0x000fe20002000000 */
[----:B------:R-:W-:Y:S05]  /*0880*/  BRA `(.L_x_6) ;  /* 0x0000000000047947 */ /* 0x000fea0003800000 */
.L_x_5:
[----:B------:R-:W-:Y:S06]  /*0890*/  BAR.SYNC.DEFER_BLOCKING 0x0 ;  /* 0x0000000000007b1d */ /* 0x000fec0000010000 */
.L_x_6:
[----:B------:R-:W-:Y:S05]  /*08a0*/  @!P2 BRA `(.L_x_7) ;  /* 0x000000800050a947 */ /* 0x000fea0003800000 */
[----:B------:R-:W-:-:S13]  /*08b0*/  ISETP.GT.U32.AND P0, PT, R8, 0x1, PT ;  /* 0x000000010800780c */ /* 0x000fda0003f04070 */
[----:B0-----:R-:W-:Y:S05]  /*08c0*/  @P0 EXIT ;  /* 0x000000000000094d */ /* 0x001fea0003800000 */
[----:B------:R-:W-:Y:S01]  /*08d0*/  ULDC.64 UR4, c[0x0][0x650] ;  /* 0x0001940000047ab9 */ /* 0x000fe20000000a00 */
[----:B------:R-:W-:Y:S01]  /*08e0*/  PRMT R0, RZ, 0x7610, R0 ;  /* 0x00007610ff007816 */ /* 0x000fe20000000000 */
[----:B------:R-:W-:Y:S01]  /*08f0*/  IMAD.MOV.U32 R153, RZ, RZ, -0x1 ;  /* 0xffffffffff997424 */ /* 0x000fe200078e00ff */
[----:B------:R-:W-:Y:S01]  /*0900*/  ISETP.GE.U32.AND P0, PT, R16, UR4, PT ;  /* 0x0000000410007c0c */ /* 0x000fe2000bf06070 */
[----:B------:R-:W-:Y:S02]  /*0910*/  IMAD.MOV.U32 R152, RZ, RZ, -0x1 ;  /* 0xffffffffff987424 */ /* 0x000fe400078e00ff */
[----:B------:R-:W-:Y:S01]  /*0920*/  IMAD.MOV.U32 R22, RZ, RZ, -0x1 ;  /* 0xffffffffff167424 */ /* 0x000fe200078e00ff */
[----:B------:R-:W-:-:S13]  /*0930*/  ISETP.GE.U32.AND.EX P0, PT, R17, UR5, PT, P0 ;  /* 0x0000000511007c0c */ /* 0x000fda000bf06100 */
[----:B------:R-:W-:Y:S05]  /*0940*/  @P0 BRA `(.L_x_8) ;  /* 0x00000004002c0947 */ /* 0x000fea0003800000 */
[----:B------:R-:W0:Y:S01]  /*0950*/  LDC.64 R20, c[0x0][0x628] ;  /* 0x00018a00ff147b82 */ /* 0x000e220000000a00 */
[----:B------:R-:W-:Y:S02]  /*0960*/  IMAD.MOV.U32 R6, RZ, RZ, R16 ;  /* 0x000000ffff067224 */ /* 0x000fe400078e0010 */
[----:B------:R-:W-:-:S05]  /*0970*/  IMAD.MOV.U32 R7, RZ, RZ, R17 ;  /* 0x000000ffff077224 */ /* 0x000fca00078e0011 */
[----:B------:R-:W1:Y:S08]  /*0980*/  LDC R0, c[0x0][0x630] ;  /* 0x00018c00ff007b82 */ /* 0x000e700000000800 */
[----:B------:R-:W2:Y:S01]  /*0990*/  LDC.64 R24, c[0x0][0x620] ;  /* 0x00018800ff187b82 */ /* 0x000ea20000000a00 */
[----:B0-----:R-:W-:-:S04]  /*09a0*/  ISETP.NE.U32.AND P0, PT, R20, RZ, PT ;  /* 0x000000ff1400720c */ /* 0x001fc80003f05070 */
[----:B------:R-:W-:-:S13]  /*09b0*/  ISETP.NE.AND.EX P0, PT, R21, RZ, PT, P0 ;  /* 0x000000ff1500720c */ /* 0x000fda0003f05300 */
[----:B-12---:R-:W-:Y:S05]  /*09c0*/  @!P0 BRA `(.L_x_9) ;  /* 0x0000000000288947 */ /* 0x006fea0003800000 */
[----:B------:R-:W0:Y:S02]  /*09d0*/  LDC R13, c[0x0][0x634] ;  /* 0x00018d00ff0d7b82 */ /* 0x000e240000000800 */
[----:B0-----:R-:W-:-:S05]  /*09e0*/  IADD3 R13, P0, R16, R13, RZ ;  /* 0x0000000d100d7210 */ /* 0x001fca0007f1e0ff */
[----:B------:R-:W-:-:S04]  /*09f0*/  IMAD.X R15, RZ, RZ, R17, P0 ;  /* 0x000000ffff0f7224 */ /* 0x000fc800000e0611 */
[----:B------:R-:W-:-:S04]  /*0a00*/  IMAD.WIDE.U32 R6, R15, R20, RZ ;  /* 0x000000140f067225 */ /* 0x000fc800078e00ff */
[----:B------:R-:W-:-:S04]  /*0a10*/  IMAD.WIDE.U32 R10, P0, R13, R21, R6 ;  /* 0x000000150d0a7225 */ /* 0x000fc80007800006 */
[----:B------:R-:W-:-:S04]  /*0a20*/  IMAD.WIDE.U32 R6, R13, R20, RZ ;  /* 0x000000140d067225 */ /* 0x000fc800078e00ff */
[----:B------:R-:W-:Y:S01]  /*0a30*/  IMAD.X R13, RZ, RZ, RZ, P0 ;  /* 0x000000ffff0d7224 */ /* 0x000fe200000e06ff */
[----:B------:R-:W-:Y:S01]  /*0a40*/  IADD3 RZ, P0, R7, R10, RZ ;  /* 0x0000000a07ff7210 */ /* 0x000fe20007f1e0ff */
[----:B------:R-:W-:-:S04]  /*0a50*/  IMAD.MOV.U32 R12, RZ, RZ, R11 ;  /* 0x000000ffff0c7224 */ /* 0x000fc800078e000b */
[----:B------:R-:W-:-:S08]  /*0a60*/  IMAD.WIDE.U32.X R6, R15, R21, R12, P0 ;  /* 0x000000150f067225 */ /* 0x000fd000000e040c */
.L_x_9:
[----:B------:R-:W0:Y:S01]  /*0a70*/  LDC.64 R20, c[0x0][0x640] ;  /* 0x00019000ff147b82 */ /* 0x000e220000000a00 */
[--C-:B------:R-:W-:Y:S01]  /*0a80*/  SHF.R.U64 R27, R6, R0, R7.reuse ;  /* 0x00000000061b7219 */ /* 0x100fe20000001207 */
[----:B------:R-:W-:Y:S01]  /*0a90*/  IMAD R28, R9, R14, R4 ;  /* 0x0000000e091c7224 */ /* 0x000fe200078e0204 */
[----:B------:R-:W-:Y:S02]  /*0aa0*/  SHF.R.U32.HI R0, RZ, R0, R7 ;  /* 0x00000000ff007219 */ /* 0x000fe40000011607 */
[----:B------:R-:W-:-:S03]  /*0ab0*/  IADD3 R5, P0, RZ, -R27, RZ ;  /* 0x8000001bff057210 */ /* 0x000fc60007f1e0ff */
[----:B------:R-:W1:Y:S02]  /*0ac0*/  LDC R8, c[0x0][0x618] ;  /* 0x00018600ff087b82 */ /* 0x000e640000000800 */
[----:B------:R-:W-:-:S04]  /*0ad0*/  IMAD.X R7, RZ, RZ, ~R0, P0 ;  /* 0x000000ffff077224 */ /* 0x000fc800000e0e00 */
[-C--:B------:R-:W-:Y:S02]  /*0ae0*/  IMAD R0, R7, R24.reuse, RZ ;  /* 0x0000001807007224 */ /* 0x080fe400078e02ff */
[----:B------:R-:W2:Y:S01]  /*0af0*/  LDC R11, c[0x0][0x608] ;  /* 0x00018200ff0b7b82 */ /* 0x000ea20000000800 */
[----:B------:R-:W-:-:S04]  /*0b00*/  IMAD.WIDE.U32 R6, R5, R24, R16 ;  /* 0x0000001805067225 */ /* 0x000fc800078e0010 */
[----:B------:R-:W-:Y:S02]  /*0b10*/  IMAD R5, R5, R25, R0 ;  /* 0x0000001905057224 */ /* 0x000fe400078e0200 */
[----:B------:R-:W-:Y:S01]  /*0b20*/  IMAD.MOV.U32 R25, RZ, RZ, 0x1 ;  /* 0x00000001ff197424 */ /* 0x000fe200078e00ff */
[----:B------:R-:W3:Y:S01]  /*0b30*/  LDC R12, c[0x0][0x658] ;  /* 0x00019600ff0c7b82 */ /* 0x000ee20000000800 */
[----:B0-----:R-:W-:Y:S01]  /*0b40*/  ISETP.NE.U32.AND P0, PT, R20, RZ, PT ;  /* 0x000000ff1400720c */ /* 0x001fe20003f05070 */
[----:B------:R-:W-:Y:S02]  /*0b50*/  IMAD.IADD R5, R7, 0x1, R5 ;  /* 0x0000000107057824 */ /* 0x000fe400078e0205 */
[----:B------:R-:W-:Y:S01]  /*0b60*/  IMAD.MOV.U32 R7, RZ, RZ, -0x1 ;  /* 0xffffffffff077424 */ /* 0x000fe200078e00ff */
[----:B------:R-:W-:-:S03]  /*0b70*/  ISETP.NE.AND.EX P0, PT, R21, RZ, PT, P0 ;  /* 0x000000ff1500720c */ /* 0x000fc60003f05300 */
[----:B------:R-:W0:Y:S01]  /*0b80*/  LDC R15, c[0x0][0x600] ;  /* 0x00018000ff0f7b82 */ /* 0x000e220000000800 */
[-CC-:B-1----:R-:W-:Y:S02]  /*0b90*/  SHF.R.U64 R13, R6, R8.reuse, R5.reuse ;  /* 0x00000008060d7219 */ /* 0x182fe40000001205 */
[----:B------:R-:W-:-:S05]  /*0ba0*/  SHF.R.U32.HI R0, RZ, R8, R5 ;  /* 0x00000008ff007219 */ /* 0x000fca0000011605 */
[----:B------:R-:W1:Y:S01]  /*0bb0*/  LDC R22, c[0x0][0x648] ;  /* 0x00019200ff167b82 */ /* 0x000e620000000800 */
[-CC-:B--2---:R-:W-:Y:S02]  /*0bc0*/  SHF.R.U64 R29, R13, R11.reuse, R0.reuse ;  /* 0x0000000b0d1d7219 */ /* 0x184fe40000001200 */
[----:B------:R-:W-:-:S05]  /*0bd0*/  SHF.R.U32.HI R5, RZ, R11, R0 ;  /* 0x0000000bff057219 */ /* 0x000fca0000011600 */
[----:B------:R-:W2:Y:S01]  /*0be0*/  LDC R24, c[0x0][0x638] ;  /* 0x00018e00ff187b82 */ /* 0x000ea20000000800 */
[-CC-:B---3--:R-:W-:Y:S02]  /*0bf0*/  SHF.R.U64 R14, R29, R12.reuse, R5.reuse ;  /* 0x0000000c1d0e7219 */ /* 0x188fe40000001205 */
[-C--:B------:R-:W-:Y:S02]  /*0c00*/  SHF.L.U32 R0, R7, R12.reuse, RZ ;  /* 0x0000000c07007219 */ /* 0x080fe400000006ff */
[----:B------:R-:W-:Y:S01]  /*0c10*/  SHF.R.U32.HI R5, RZ, R12, R5 ;  /* 0x0000000cff057219 */ /* 0x000fe20000011605 */
[----:B------:R-:W-:Y:S01]  /*0c20*/  IMAD.MOV.U32 R4, RZ, RZ, R14 ;  /* 0x000000ffff047224 */ /* 0x000fe200078e000e */
[----:B------:R-:W-:Y:S01]  /*0c30*/  LOP3.LUT R10, RZ, R0, RZ, 0x33, !PT ;  /* 0x00000000ff0a7212 */ /* 0x000fe200078e33ff */
[----:B------:R-:W3:Y:S01]  /*0c40*/  LDC R26, c[0x0][0x610] ;  /* 0x00018400ff1a7b82 */ /* 0x000ee20000000800 */
[----:B------:R-:W-:Y:S05]  /*0c50*/  @!P0 BRA `(.L_x_10) ;  /* 0x0000000000288947 */ /* 0x000fea0003800000 */
[----:B------:R-:W4:Y:S02]  /*0c60*/  LDC R9, c[0x0][0x64c] ;  /* 0x00019300ff097b82 */ /* 0x000f240000000800 */
[----:B----4-:R-:W-:-:S05]  /*0c70*/  IADD3 R9, P0, R14, R9, RZ ;  /* 0x000000090e097210 */ /* 0x010fca0007f1e0ff */
        /* <DEDUP_REMOVED lines=8> */
.L_x_10:
[----:B-1----:R-:W-:Y:S01]  /*0d00*/  SHF.R.U64 R4, R4, R22, R5 ;  /* 0x0000001604047219 */ /* 0x002fe20000001205 */
[----:B0-----:R-:W-:Y:S01]  /*0d10*/  VIADD R6, R15, 0xffffffff ;  /* 0xffffffff0f067836 */ /* 0x001fe20000000000 */
[----:B------:R-:W-:Y:S01]  /*0d20*/  SHF.L.U32 R0, R25, R12, RZ ;  /* 0x0000000c19007219 */ /* 0x000fe200000006ff */
[----:B------:R-:W-:Y:S01]  /*0d30*/  IMAD.MOV.U32 R22, RZ, RZ, R27 ;  /* 0x000000ffff167224 */ /* 0x000fe200078e001b */
[----:B------:R-:W-:Y:S01]  /*0d40*/  LOP3.LUT R5, R29, R10, RZ, 0xc0, !PT ;  /* 0x0000000a1d057212 */ /* 0x000fe200078ec0ff */
[----:B------:R-:W-:Y:S01]  /*0d50*/  IMAD.MOV R7, RZ, RZ, -R4 ;  /* 0x000000ffff077224 */ /* 0x000fe200078e0a04 */
[----:B------:R-:W-:Y:S02]  /*0d60*/  SEL R3, R3, R28, !P1 ;  /* 0x0000001c03037207 */ /* 0x000fe40004800000 */
[----:B------:R-:W-:Y:S01]  /*0d70*/  LOP3.LUT R6, R13, R6, RZ, 0xc0, !PT ;  /* 0x000000060d067212 */ /* 0x000fe200078ec0ff */
[----:B------:R-:W-:Y:S02]  /*0d80*/  IMAD R4, R0, R4, R5 ;  /* 0x0000000400047224 */ /* 0x000fe400078e0205 */
[----:B--2---:R-:W-:-:S02]  /*0d90*/  IMAD R0, R7, R24, R14 ;  /* 0x0000001807007224 */ /* 0x004fc400078e020e */
[----:B---3--:R-:W-:Y:S02]  /*0da0*/  IMAD R3, R4, R26, R3 ;  /* 0x0000001a04037224 */ /* 0x008fe400078e0203 */
[----:B------:R-:W-:Y:S02]  /*0db0*/  IMAD.MOV.U32 R5, RZ, RZ, 0x1 ;  /* 0x00000001ff057424 */ /* 0x000fe400078e00ff */
[----:B------:R-:W-:-:S03]  /*0dc0*/  IMAD R4, R0, R15, R6 ;  /* 0x0000000f00047224 */ /* 0x000fc600078e0206 */
[----:B------:R-:W-:Y:S02]  /*0dd0*/  PRMT R0, R5, 0x7610, R0 ;  /* 0x0000761005007816 */ /* 0x000fe40000000000 */
[----:B------:R-:W-:Y:S02]  /*0de0*/  SEL R152, R4, R3, !P1 ;  /* 0x0000000304987207 */ /* 0x000fe40004800000 */
[----:B------:R-:W-:-:S07]  /*0df0*/  SEL R153, R3, R4, !P1 ;  /* 0x0000000403997207 */ /* 0x000fce0004800000 */
.L_x_8:
[----:B------:R-:W-:-:S08]  /*0e00*/  NOP ;  /* 0x0000000000007918 */ /* 0x000fd00000000000 */
[----:B------:R-:W0:Y:S02]  /*0e10*/  USETMAXREG.TRY_ALLOC.CTAPOOL UP0, 0xe8 ;  /* 0x000000e8000079c8 */ /* 0x000e240008000600 */
[----:B0-----:R-:W-:-:S13]  /*0e20*/  PLOP3.LUT P0, PT, PT, PT, UP0, 0x80, 0x0 ;  /* 0x000000000000781c */ /* 0x001fda0003f0f008 */
[----:B------:R-:W-:Y:S05]  /*0e30*/  @!P0 BRA `(.L_x_8) ;  /* 0xfffffffc00f08947 */ /* 0x000fea000383ffff */
[----:B------:R-:W-:Y:S01]  /*0e40*/  ULDC.64 UR4, c[0x0][0x598] ;  /* 0x0001660000047ab9 */ /* 0x000fe20000000a00 */
[----:B------:R-:W-:Y:S01]  /*0e50*/  ULDC.64 UR36, c[0x0][0x208] ;  /* 0x0000820000247ab9 */ /* 0x000fe20000000a00 */
[----:B------:R-:W-:-:S04]  /*0e60*/  ISETP.NE.U32.AND P0, PT, RZ, UR4, PT ;  /* 0x00000004ff007c0c */ /* 0x000fc8000bf05070 */
[----:B------:R-:W-:-:S13]  /*0e70*/  ISETP.NE.AND.EX P0, PT, RZ, UR5, PT, P0 ;  /* 0x00000005ff007c0c */ /* 0x000fda000bf05300 */
[----:B------:R-:W-:Y:S05]  /*0e80*/  @!P0 BRA `(.L_x_11) ;  /* 0x00000000001c8947 */ /* 0x000fea0003800000 */
[----:B------:R-:W0:Y:S02]  /*0e90*/  LDC.64 R4, c[0x0][0x598] ;  /* 0x00016600ff047b82 */ /* 0x000e240000000a00 */
[----:B0-----:R-:W2:Y:S02]  /*0ea0*/  LDG.E.64 R4, desc[UR36][R4.64] ;  /* 0x0000002404047981 */ /* 0x001ea4000c1e1b00 */
[----:B--2---:R-:W-:-:S04]  /*0eb0*/  ISETP.NE.U32.AND P0, PT, R4, RZ, PT ;  /* 0x000000ff0400720c */ /* 0x004fc80003f05070 */
[----:B------:R-:W-:-:S13]  /*0ec0*/  ISETP.NE.AND.EX P0, PT, R5, RZ, PT, P0 ;  /* 0x000000ff0500720c */ /* 0x000fda0003f05300 */
[----:B------:R-:W-:Y:S05]  /*0ed0*/  @!P0 BRA `(.L_x_11) ;  /* 0x0000000000088947 */ /* 0x000fea0003800000 */
[----:B------:R0:W5:Y:S01]  /*0ee0*/  LD.E R154, desc[UR36][R4.64] ;  /* 0x00000024049a7980 */ /* 0x000162000c101900 */
[----:B------:R-:W-:Y:S05]  /*0ef0*/  BRA `(.L_x_12) ;  /* 0x0000000000247947 */ /* 0x000fea0003800000 */
.L_x_11:
[----:B------:R-:W-:Y:S02]  /*0f00*/  ULDC.64 UR4, c[0x0][0x588] ;  /* 0x0001620000047ab9 */ /* 0x000fe40000000a00 */
[----:B------:R-:W-:-:S04]  /*0f10*/  ISETP.NE.U32.AND P0, PT, RZ, UR4, PT ;  /* 0x00000004ff007c0c */ /* 0x000fc8000bf05070 */
[----:B------:R-:W-:-:S13]  /*0f20*/  ISETP.NE.AND.EX P0, PT, RZ, UR5, PT, P0 ;  /* 0x00000005ff007c0c */ /* 0x000fda000bf05300 */
[----:B------:R-:W-:Y:S05]  /*0f30*/  @!P0 BRA `(.L_x_13) ;  /* 0x00000000000c8947 */ /* 0x000fea0003800000 */
[----:B------:R-:W0:Y:S02]  /*0f40*/  LDC.64 R154, c[0x0][0x588] ;  /* 0x00016200ff9a7b82 */ /* 0x000e240000000a00 */
[----:B0-----:R1:W5:Y:S01]  /*0f50*/  LDG.E R154, desc[UR36][R154.64] ;  /* 0x000000249a9a7981 */ /* 0x001362000c1e1900 */
[----:B------:R-:W-:Y:S05]  /*0f60*/  BRA `(.L_x_12) ;  /* 0x0000000000087947 */ /* 0x000fea0003800000 */
.L_x_13:
[----:B------:R-:W-:Y:S02]  /*0f70*/  ULDC UR4, c[0x0][0x580] ;  /* 0x0001600000047ab9 */ /* 0x000fe40000000800 */
[----:B------:R-:W-:-:S07]  /*0f80*/  IMAD.U32 R154, RZ, RZ, UR4 ;  /* 0x00000004ff9a7e24 */ /* 0x000fce000f8e00ff */
.L_x_12:
[----:B------:R-:W-:Y:S02]  /*0f90*/  ULDC.64 UR4, c[0x0][0x5a0] ;  /* 0x0001680000047ab9 */ /* 0x000fe40000000a00 */
[----:B------:R-:W-:-:S04]  /*0fa0*/  ISETP.NE.U32.AND P0, PT, RZ, UR4, PT ;  /* 0x00000004ff007c0c */ /* 0x000fc8000bf05070 */
[----:B------:R-:W-:-:S13]  /*0fb0*/  ISETP.NE.AND.EX P0, PT, RZ, UR5, PT, P0 ;  /* 0x00000005ff007c0c */ /* 0x000fda000bf05300 */
[----:B------:R-:W-:Y:S05]  /*0fc0*/  @!P0 BRA `(.L_x_14) ;  /* 0x00000000001c8947 */ /* 0x000fea0003800000 */
[----:B0-----:R-:W0:Y:S02]  /*0fd0*/  LDC.64 R4, c[0x0][0x5a0] ;  /* 0x00016800ff047b82 */ /* 0x001e240000000a00 */
[----:B0-----:R-:W2:Y:S02]  /*0fe0*/  LDG.E.64 R4, desc[UR36][R4.64] ;  /* 0x0000002404047981 */ /* 0x001ea4000c1e1b00 */
[----:B--2---:R-:W-:-:S04]  /*0ff0*/  ISETP.NE.U32.AND P0, PT, R4, RZ, PT ;  /* 0x000000ff0400720c */ /* 0x004fc80003f05070 */
[----:B------:R-:W-:-:S13]  /*1000*/  ISETP.NE.AND.EX P0, PT, R5, RZ, PT, P0 ;  /* 0x000000ff0500720c */ /* 0x000fda0003f05300 */
[----:B------:R-:W-:Y:S05]  /*1010*/  @!P0 BRA `(.L_x_14) ;  /* 0x0000000000088947 */ /* 0x000fea0003800000 */
[----:B-1----:R0:W5:Y:S01]  /*1020*/  LD.E R155, desc[UR36][R4.64] ;  /* 0x00000024049b7980 */ /* 0x002162000c101900 */
[----:B------:R-:W-:Y:S05]  /*1030*/  BRA `(.L_x_15) ;  /* 0x0000000000247947 */ /* 0x000fea0003800000 */
.L_x_14:
[----:B------:R-:W-:Y:S02]  /*1040*/  ULDC.64 UR4, c[0x0][0x590] ;  /* 0x0001640000047ab9 */ /* 0x000fe40000000a00 */
[----:B------:R-:W-:-:S04]  /*1050*/  ISETP.NE.U32.AND P0, PT, RZ, UR4, PT ;  /* 0x00000004ff007c0c */ /* 0x000fc8000bf05070 */
[----:B------:R-:W-:-:S13]  /*1060*/  ISETP.NE.AND.EX P0, PT, RZ, UR5, PT, P0 ;  /* 0x00000005ff007c0c */ /* 0x000fda000bf05300 */
[----:B------:R-:W-:Y:S05]  /*1070*/  @!P0 BRA `(.L_x_16) ;  /* 0x00000000000c8947 */ /* 0x000fea0003800000 */
[----:B0-----:R-:W1:Y:S02]  /*1080*/  LDC.64 R4, c[0x0][0x590] ;  /* 0x00016400ff047b82 */ /* 0x001e640000000a00 */
[----:B-1----:R1:W5:Y:S01]  /*1090*/  LDG.E R155, desc[UR36][R4.64] ;  /* 0x00000024049b7981 */ /* 0x002362000c1e1900 */
[----:B------:R-:W-:Y:S05]  /*10a0*/  BRA `(.L_x_15) ;  /* 0x0000000000087947 */ /* 0x000fea0003800000 */
.L_x_16:
[----:B------:R-:W-:Y:S02]  /*10b0*/  ULDC UR4, c[0x0][0x584] ;  /* 0x0001610000047ab9 */ /* 0x000fe40000000800 */
[----:B-1----:R-:W-:-:S07]  /*10c0*/  IMAD.U32 R155, RZ, RZ, UR4 ;  /* 0x00000004ff9b7e24 */ /* 0x002fce000f8e00ff */
.L_x_15:
[----:B------:R-:W-:-:S13]  /*10d0*/  LOP3.LUT P0, RZ, R0, 0xff, RZ, 0xc0, !PT ;  /* 0x000000ff00ff7812 */ /* 0x000fda000780c0ff */
[----:B------:R-:W-:Y:S05]  /*10e0*/  @!P0 EXIT ;  /* 0x000000000000894d */ /* 0x000fea0003800000 */
[----:B------:R-:W-:Y:S01]  /*10f0*/  ULDC UR4, c[0x0][0x28c] ;  /* 0x0000a30000047ab9 */ /* 0x000fe20000000800 */
[----:B------:R-:W-:Y:S01]  /*1100*/  UMOV UR38, URZ ;  /* 0x0000003f00267c82 */ /* 0x000fe20008000000 */
[----:B------:R-:W-:Y:S01]  /*1110*/  UIADD3 UR4, UR4, 0x3f, URZ ;  /* 0x0000003f04047890 */ /* 0x000fe2000fffe03f */
[----:B------:R-:W-:-:S03]  /*1120*/  UMOV UR39, URZ ;  /* 0x0000003f00277c82 */ /* 0x000fc60008000000 */
[----:B------:R-:W-:-:S04]  /*1130*/  USHF.R.S32.HI UR5, URZ, 0x1f, UR4 ;  /* 0x0000001f3f057899 */ /* 0x000fc80008011404 */
[----:B------:R-:W-:-:S04]  /*1140*/  ULEA.HI UR5, UR5, UR4, URZ, 0x6 ;  /* 0x0000000405057291 */ /* 0x000fc8000f8f303f */
[----:B------:R-:W-:-:S12]  /*1150*/  USHF.R.S32.HI UR40, URZ, 0x6, UR5 ;  /* 0x000000063f287899 */ /* 0x000fd80008011405 */
.L_x_296:
[----:B------:R-:W-:Y:S01]  /*1160*/  LOP3.LUT R0, R18, 0x80, RZ, 0xc0, !PT ;  /* 0x0000008012007812 */ /* 0x000fe200078ec0ff */
[----:B------:R-:W2:Y:S01]  /*1170*/  S2UR UR7, SR_CgaCtaId ;  /* 0x00000000000779c3 */ /* 0x000ea20000008800 */
[----:B------:R-:W-:Y:S02]  /*1180*/  UMOV UR6, 0x400 ;  /* 0x0000040000067882 */ /* 0x000fe40000000000 */
[----:B------:R-:W-:-:S06]  /*1190*/  SHF.R.U32.HI R0, RZ, 0x7, R0 ;  /* 0x00000007ff007819 */ /* 0x000fcc0000011600 */
[----:B---3--:R-:W3:Y:S01]  /*11a0*/  SHFL.IDX PT, R0, R0, RZ, 0x1f ;  /* 0x00001fff00007589 */ /* 0x008ee200000e0000 */
[----:B--2---:R-:W-:Y:S01]  /*11b0*/  ULEA UR6, UR7, UR6, 0x18 ;  /* 0x0000000607067291 */ /* 0x004fe2000f8ec03f */
[----:B---3--:R-:W-:-:S13]  /*11c0*/  R2UR UR4, R0 ;  /* 0x00000000000472ca */ /* 0x008fda00000e0000 */
[----:B------:R-:W-:-:S04]  /*11d0*/  ULEA.HI UR5, UR4, UR4, URZ, 0x1 ;  /* 0x0000000404057291 */ /* 0x000fc8000f8f083f */
[----:B------:R-:W-:-:S04]  /*11e0*/  ULOP3.LUT UR5, UR5, 0xffffe, URZ, 0xc0, !UPT ;  /* 0x000ffffe05057892 */ /* 0x000fc8000f8ec03f */
[----:B------:R-:W-:-:S03]  /*11f0*/  UIADD3 UR5, UR4, -UR5, URZ ;  /* 0x8000000504057290 */ /* 0x000fc6000fffe03f */
[----:B------:R-:W-:Y:S01]  /*1200*/  ULDC UR4, c[0x0][0x28c] ;  /* 0x0000a30000047ab9 */ /* 0x000fe20000000800 */
[----:B------:R-:W-:Y:S01]  /*1210*/  ULEA UR5, UR5, UR6, 0xc ;  /* 0x0000000605057291 */ /* 0x000fe2000f8e603f */
[----:B------:R-:W-:-:S03]  /*1220*/  ISETP.LT.AND P0, PT, RZ, UR4, PT ;  /* 0x00000004ff007c0c */ /* 0x000fc6000bf01270 */
[----:B------:R-:W-:-:S04]  /*1230*/  UIADD3 UR5, UR5, 0x100, URZ ;  /* 0x0000010005057890 */ /* 0x000fc8000fffe03f */
[----:B------:R-:W-:-:S04]  /*1240*/  USHF.R.U32.HI UR5, URZ, 0x4, UR5 ;  /* 0x000000043f057899 */ /* 0x000fc80008011605 */
[----:B------:R-:W-:-:S04]  /*1250*/  ULOP3.LUT UR5, UR5, 0x3fff, URZ, 0xc0, !UPT ;  /* 0x00003fff05057892 */ /* 0x000fc8000f8ec03f */
[----:B------:R-:W-:Y:S01]  /*1260*/  ULOP3.LUT UR41, UR5, 0x10000, URZ, 0xfc, !UPT ;  /* 0x0001000005297892 */ /* 0x000fe2000f8efc3f */
[----:B0---4-:R-:W-:Y:S11]  /*1270*/  @P0 BRA `(.L_x_17) ;  /* 0x0000000000400947 */ /* 0x011ff60003800000 */
[----:B------:R-:W-:Y:S01]  /*1280*/  MOV R0, 0x0 ;  /* 0x0000000000007802 */ /* 0x000fe20000000f00 */
[----:B------:R-:W-:Y:S01]  /*1290*/  ULDC.64 UR4, c[0x4][0x68] ;  /* 0x01001a0000047ab9 */ /* 0x000fe20000000a00 */
[----:B------:R-:W-:Y:S01]  /*12a0*/  ULDC.64 UR6, c[0x4][0x8] ;  /* 0x0100020000067ab9 */ /* 0x000fe20000000a00 */
[----:B01----:R-:W-:Y:S01]  /*12b0*/  IMAD.U32 R4, RZ, RZ, UR4 ;  /* 0x00000004ff047e24 */ /* 0x003fe2000f8e00ff */
[----:B------:R0:W1:Y:S01]  /*12c0*/  LDC.64 R14, c[0x4][R0] ;  /* 0x01000000000e7b82 */ /* 0x0000620000000a00 */
[----:B------:R-:W-:Y:S01]  /*12d0*/  IMAD.U32 R5, RZ, RZ, UR5 ;  /* 0x00000005ff057e24 */ /* 0x000fe2000f8e00ff */
[----:B------:R-:W-:Y:S01]  /*12e0*/  ULDC.64 UR4, c[0x4][0x70] ;  /* 0x01001c0000047ab9 */ /* 0x000fe20000000a00 */
[----:B------:R-:W-:Y:S02]  /*12f0*/  IMAD.U32 R10, RZ, RZ, UR6 ;  /* 0x00000006ff0a7e24 */ /* 0x000fe4000f8e00ff */
[----:B------:R-:W-:Y:S02]  /*1300*/  IMAD.U32 R6, RZ, RZ, UR4 ;  /* 0x00000004ff067e24 */ /* 0x000fe4000f8e00ff */
[----:B------:R-:W-:-:S02]  /*1310*/  IMAD.U32 R7, RZ, RZ, UR5 ;  /* 0x00000005ff077e24 */ /* 0x000fc4000f8e00ff */
[----:B------:R-:W-:Y:S02]  /*1320*/  IMAD.U32 R11, RZ, RZ, UR7 ;  /* 0x00000007ff0b7e24 */ /* 0x000fe4000f8e00ff */
[----:B------:R-:W-:Y:S02]  /*1330*/  IMAD.MOV.U32 R8, RZ, RZ, 0x1e1 ;  /* 0x000001e1ff087424 */ /* 0x000fe400078e00ff */
[----:B------:R-:W-:Y:S02]  /*1340*/  IMAD.MOV.U32 R12, RZ, RZ, 0x1 ;  /* 0x00000001ff0c7424 */ /* 0x000fe400078e00ff */
[----:B0-----:R-:W-:-:S07]  /*1350*/  IMAD.MOV.U32 R13, RZ, RZ, RZ ;  /* 0x000000ffff0d7224 */ /* 0x001fce00078e00ff */
[----:B------:R-:W-:-:S07]  /*1360*/  LEPC R20, `(.L_x_17) ;  /* 0x000000001014794e */ /* 0x000fce0000000000 */
[----:B-1---5:R-:W-:Y:S05]  /*1370*/  CALL.ABS.NOINC R14 ;  /* 0x000000000e007343 */ /* 0x022fea0003c00000 */
.L_x_17:
[----:B------:R-:W-:-:S04]  /*1380*/  LOP3.LUT R0, R19, 0x1, RZ, 0xfc, !PT ;  /* 0x0000000113007812 */ /* 0x000fc800078efcff */
[----:B------:R-:W-:-:S13]  /*1390*/  ISETP.NE.AND P0, PT, R0, 0x3, PT ;  /* 0x000000030000780c */ /* 0x000fda0003f05270 */
[----:B------:R-:W-:Y:S05]  /*13a0*/  @!P0 BRA `(.L_x_18) ;  /* 0x0000000000048947 */ /* 0x000fea0003800000 */
[----:B------:R-:W-:Y:S01]  /*13b0*/  BPT.TRAP 0x1 ;  /* 0x000000040000795c */ /* 0x000fe20000300000 */
.L_x_18:
[----:B------:R-:W2:Y:S01]  /*13c0*/  S2UR UR5, SR_CgaCtaId ;  /* 0x00000000000579c3 */ /* 0x000ea20000008800 */
[----:B------:R-:W-:Y:S01]  /*13d0*/  UMOV UR4, 0x400 ;  /* 0x0000040000047882 */ /* 0x000fe20000000000 */
[----:B------:R-:W-:Y:S02]  /*13e0*/  IMAD.U32 R0, RZ, RZ, UR38 ;  /* 0x00000026ff007e24 */ /* 0x000fe4000f8e00ff */
[----:B------:R-:W-:-:S03]  /*13f0*/  IMAD.U32 R3, RZ, RZ, UR39 ;  /* 0x00000027ff037e24 */ /* 0x000fc6000f8e00ff */
[----:B------:R-:W-:Y:S01]  /*1400*/  SHF.L.U32 R0, R0, 0x1f, RZ ;  /* 0x0000001f00007819 */ /* 0x000fe200000006ff */
[----:B--2---:R-:W-:-:S06]  /*1410*/  ULEA UR4, UR5, UR4, 0x18 ;  /* 0x0000000405047291 */ /* 0x004fcc000f8ec03f */
[----:B------:R-:W-:-:S04]  /*1420*/  IMAD.U32 R6, RZ, RZ, UR4 ;  /* 0x00000004ff067e24 */ /* 0x000fc8000f8e00ff */
[----:B------:R-:W-:-:S04]  /*1430*/  IMAD R3, R3, 0x8, R6 ;  /* 0x0000000803037824 */ /* 0x000fc800078e0206 */
[----:B------:R2:W3:Y:S01]  /*1440*/  SYNCS.PHASECHK.TRANS64.TRYWAIT P1, [R3+URZ], R0 ;  /* 0x00000000030075a7 */ /* 0x0004e2000802017f */
[----:B------:R-:W-:Y:S05]  /*1450*/  @!P0 BRA `(.L_x_19) ;  /* 0x0000000000048947 */ /* 0x000fea0003800000 */
[----:B------:R-:W-:Y:S01]  /*1460*/  BPT.TRAP 0x1 ;  /* 0x000000040000795c */ /* 0x000fe20000300000 */
.L_x_19:
[----:B---3--:R-:W-:Y:S05]  /*1470*/  @P1 BRA `(.L_x_20) ;  /* 0x0000000000081947 */ /* 0x008fea0003800000 */
[----:B------:R-:W3:Y:S02]  /*1480*/  SYNCS.PHASECHK.TRANS64.TRYWAIT P1, [R3+URZ], R0 ;  /* 0x00000000030075a7 */ /* 0x000ee4000802017f */
[----:B---3--:R-:W-:Y:S05]  /*1490*/  @!P1 BRA `(.L_x_21) ;  /* 0x00000088009c9947 */ /* 0x008fea0003800000 */
.L_x_20:
[----:B------:R-:W-:-:S04]  /*14a0*/  UISETP.LT.AND UP0, UPT, UR40, 0x1, UPT ;  /* 0x000000012800788c */ /* 0x000fc8000bf01270 */
[----:B------:R-:W-:-:S06]  /*14b0*/  USEL UR4, UR40, 0x1, UP0 ;  /* 0x0000000128047887 */ /* 0x000fcc0008000000 */
[----:B--23--:R-:W-:Y:S01]  /*14c0*/  IMAD.U32 R0, RZ, RZ, UR4 ;  /* 0x00000004ff007e24 */ /* 0x00cfe2000f8e00ff */
[----:B------:R-:W-:Y:S05]  /*14d0*/  WARPSYNC.ALL ;  /* 0x0000000000007948 */ /* 0x000fea0003800000 */
[----:B------:R-:W-:-:S04]  /*14e0*/  IADD3 R0, -R0, UR40, RZ ;  /* 0x0000002800007c10 */ /* 0x000fc8000fffe1ff */
[----:B------:R-:W-:Y:S02]  /*14f0*/  ISETP.GE.AND P1, PT, R0, 0x1, PT ;  /* 0x000000010000780c */ /* 0x000fe40003f26270 */
[----:B------:R-:W-:Y:S01]  /*1500*/  R2UR UR4, R6 ;  /* 0x00000000060472ca */ /* 0x000fe200000e0000 */
[----:B------:R-:W-:Y:S01]  /*1510*/  ULEA UR5, UR39, UR41, 0xa ;  /* 0x0000002927057291 */ /* 0x000fe2000f8e503f */
[----:B------:R-:W-:Y:S01]  /*1520*/  WARPGROUP.ARRIVE ;  /* 0x00000000000079c5 */ /* 0x000fe20000000000 */
[----:B------:R-:W-:Y:S01]  /*1530*/  UMOV UR9, 0x80000020 ;  /* 0x8000002000097882 */ /* 0x000fe20000000000 */
[----:B------:R-:W-:-:S04]  /*1540*/  UMOV UR11, 0x80000020 ;  /* 0x80000020000b7882 */ /* 0x000fc80000000000 */
[----:B------:R-:W-:-:S05]  /*1550*/  UMOV UR8, UR5 ;  /* 0x0000000500087c82 */ /* 0x000fca0008000000 */
[----:B------:R-:W-:-:S04]  /*1560*/  UIADD3 UR4, UR4, 0xc100, URZ ;  /* 0x0000c10004047890 */ /* 0x000fc8000fffe03f */
[----:B------:R-:W-:-:S04]  /*1570*/  USHF.R.U32.HI UR4, URZ, 0x4, UR4 ;  /* 0x000000043f047899 */ /* 0x000fc80008011604 */
[----:B------:R-:W-:-:S04]  /*1580*/  ULOP3.LUT UR4, UR4, 0x3fff, URZ, 0xc0, !UPT ;  /* 0x00003fff04047892 */ /* 0x000fc8000f8ec03f */
[----:B------:R-:W-:-:S04]  /*1590*/  ULOP3.LUT UR4, UR4, 0x10000, URZ, 0xfc, !UPT ;  /* 0x0001000004047892 */ /* 0x000fc8000f8efc3f */
[----:B------:R-:W-:-:S07]  /*15a0*/  ULEA UR6, UR39, UR4, 0x9 ;  /* 0x0000000427067291 */ /* 0x000fce000f8e483f */
[----:B------:R-:W-:Y:S02]  /*15b0*/  UMOV UR10, UR6 ;  /* 0x00000006000a7c82 */ /* 0x000fe40008000000 */
[----:B------:R-:W-:Y:S01]  /*15c0*/  IGMMA.64x128x32.S8.S8 R88, gdesc[UR8], RZ, !UPT, gsb0 ;  /* 0x03600000085879f1 */ /* 0x000fe2000c0410ff */
[----:B------:R-:W-:Y:S01]  /*15d0*/  UIADD3 UR8, UR5, 0x200, URZ ;  /* 0x0000020005087890 */ /* 0x000fe2000fffe03f */
[----:B------:R-:W-:Y:S01]  /*15e0*/  UMOV UR9, 0x80000020 ;  /* 0x8000002000097882 */ /* 0x000fe20000000000 */
[----:B------:R-:W-:Y:S02]  /*15f0*/  WARPGROUP.DEPBAR.LE gsb0, 0x0 ;  /* 0x00008000000079c5 */ /* 0x000fe40000010000 */
[----:B------:R-:W-:-:S06]  /*1600*/  WARPGROUP.ARRIVE ;  /* 0x00000000000079c5 */ /* 0x000fcc0000000000 */
[----:B------:R-:W-:Y:S01]  /*1610*/  IGMMA.64x128x32.S8.S8 R24, gdesc[UR8], RZ, !UPT, gsb0 ;  /* 0x03600000081879f1 */ /* 0x000fe2000c0410ff */
[----:B------:R-:W-:Y:S02]  /*1620*/  UIADD3 UR8, UR5, 0x2, URZ ;  /* 0x0000000205087890 */ /* 0x000fe4000fffe03f */
[----:B------:R-:W-:Y:S01]  /*1630*/  UIADD3 UR10, UR6, 0x2, URZ ;  /* 0x00000002060a7890 */ /* 0x000fe2000fffe03f */
[----:B------:R-:W-:Y:S01]  /*1640*/  UMOV UR9, 0x80000020 ;  /* 0x8000002000097882 */ /* 0x000fe20000000000 */
[----:B------:R-:W-:Y:S01]  /*1650*/  UMOV UR11, 0x80000020 ;  /* 0x80000020000b7882 */ /* 0x000fe20000000000 */
[----:B------:R-:W-:Y:S02]  /*1660*/  WARPGROUP.DEPBAR.LE gsb0, 0x0 ;  /* 0x00008000000079c5 */ /* 0x000fe40000010000 */
[----:B------:R-:W-:-:S06]  /*1670*/  WARPGROUP.ARRIVE ;  /* 0x00000000000079c5 */ /* 0x000fcc0000000000 */
[----:B------:R-:W-:Y:S01]  /*1680*/  IGMMA.64x128x32.S8.S8 R88, gdesc[UR8], R88, gsb0 ;  /* 0x03600000085879f1 */ /* 0x000fe20008041058 */
[----:B------:R-:W-:Y:S01]  /*1690*/  UIADD3 UR8, UR5, 0x202, URZ ;  /* 0x0000020205087890 */ /* 0x000fe2000fffe03f */
[----:B------:R-:W-:Y:S01]  /*16a0*/  UMOV UR9, 0x80000020 ;  /* 0x8000002000097882 */ /* 0x000fe20000000000 */
[----:B------:R-:W-:Y:S02]  /*16b0*/  WARPGROUP.DEPBAR.LE gsb0, 0x0 ;  /* 0x00008000000079c5 */ /* 0x000fe40000010000 */
[----:B------:R-:W-:-:S06]  /*16c0*/  WARPGROUP.ARRIVE ;  /* 0x00000000000079c5 */ /* 0x000fcc0000000000 */
[----:B------:R-:W-:Y:S03]  /*16d0*/  IGMMA.64x128x32.S8.S8 R24, gdesc[UR8], R24, gsb0 ;  /* 0x03600000081879f1 */ /* 0x000fe60008041018 */
[----:B------:R-:W-:Y:S02]  /*16e0*/  WARPGROUP.DEPBAR.LE gsb0, 0x0 ;  /* 0x00008000000079c5 */ /* 0x000fe40000010000 */
[----:B------:R-:W-:Y:S05]  /*16f0*/  @!P1 BRA `(.L_x_22) ;  /* 0x0000000400149947 */ /* 0x000fea0003800000 */
[----:B------:R-:W-:Y:S02]  /*1700*/  UIADD3 UR5, UR39, 0x1, URZ ;  /* 0x0000000127057890 */ /* 0x000fe4000fffe03f */
[----:B------:R-:W-:Y:S02]  /*1710*/  IMAD.U32 R3, RZ, RZ, UR39 ;  /* 0x00000027ff037e24 */ /* 0x000fe4000f8e00ff */
[----:B------:R-:W-:-:S04]  /*1720*/  UISETP.NE.AND UP0, UPT, UR5, 0x3, UPT ;  /* 0x000000030500788c */ /* 0x000fc8000bf05270 */
[----:B------:R-:W-:Y:S02]  /*1730*/  USEL UR6, URZ, 0x1, UP0 ;  /* 0x000000013f067887 */ /* 0x000fe40008000000 */
[----:B------:R-:W-:Y:S02]  /*1740*/  USEL UR5, UR5, URZ, UP0 ;  /* 0x0000003f05057287 */ /* 0x000fe40008000000 */
[----:B------:R-:W-:-:S06]  /*1750*/  ULOP3.LUT UR6, UR38, UR6, URZ, 0x3c, !UPT ;  /* 0x0000000626067292 */ /* 0x000fcc000f8e3c3f */
[----:B------:R-:W-:-:S07]  /*1760*/  IMAD.U32 R7, RZ, RZ, UR6 ;  /* 0x00000006ff077e24 */ /* 0x000fce000f8e00ff */
.L_x_29:
[----:B------:R-:W-:Y:S05]  /*1770*/  @!P0 BRA `(.L_x_23) ;  /* 0x0000000000048947 */ /* 0x000fea0003800000 */
[----:B------:R-:W-:Y:S01]  /*1780*/  BPT.TRAP 0x1 ;  /* 0x000000040000795c */ /* 0x000fe20000300000 */
.L_x_23:
[----:B------:R-:W2:Y:S01]  /*1790*/  S2UR UR7, SR_CgaCtaId ;  /* 0x00000000000779c3 */ /* 0x000ea20000008800 */
[----:B------:R-:W-:Y:S01]  /*17a0*/  UMOV UR6, 0x400 ;  /* 0x0000040000067882 */ /* 0x000fe20000000000 */
[----:B01----:R-:W-:Y:S01]  /*17b0*/  IMAD.U32 R5, RZ, RZ, UR5 ;  /* 0x00000005ff057e24 */ /* 0x003fe2000f8e00ff */
[----:B------:R-:W-:Y:S01]  /*17c0*/  SHF.L.U32 R4, R7, 0x1f, RZ ;  /* 0x0000001f07047819 */ /* 0x000fe200000006ff */
[----:B--2---:R-:W-:-:S06]  /*17d0*/  ULEA UR6, UR7, UR6, 0x18 ;  /* 0x0000000607067291 */ /* 0x004fcc000f8ec03f */
[----:B------:R-:W-:-:S04]  /*17e0*/  IMAD.U32 R6, RZ, RZ, UR6 ;  /* 0x00000006ff067e24 */ /* 0x000fc8000f8e00ff */
[----:B------:R-:W-:-:S04]  /*17f0*/  IMAD R5, R5, 0x8, R6 ;  /* 0x0000000805057824 */ /* 0x000fc800078e0206 */
[----:B------:R0:W1:Y:S01]  /*1800*/  SYNCS.PHASECHK.TRANS64.TRYWAIT P1, [R5+URZ], R4 ;  /* 0x00000004050075a7 */ /* 0x000062000802017f */
[----:B------:R-:W-:Y:S05]  /*1810*/  @!P0 BRA `(.L_x_24) ;  /* 0x0000000000048947 */ /* 0x000fea0003800000 */
[----:B------:R-:W-:Y:S01]  /*1820*/  BPT.TRAP 0x1 ;  /* 0x000000040000795c */ /* 0x000fe20000300000 */
.L_x_24:
[----:B-1----:R-:W-:Y:S05]  /*1830*/  @P1 BRA `(.L_x_25) ;  /* 0x0000000000081947 */ /* 0x002fea0003800000 */
[----:B------:R-:W1:Y:S02]  /*1840*/  SYNCS.PHASECHK.TRANS64.TRYWAIT P1, [R5+URZ], R4 ;  /* 0x00000004050075a7 */ /* 0x000e64000802017f */
[----:B-1----:R-:W-:Y:S05]  /*1850*/  @!P1 BRA `(.L_x_26) ;  /* 0x0000008400c09947 */ /* 0x002fea0003800000 */
.L_x_25:
[----:B------:R-:W-:Y:S01]  /*1860*/  ULEA UR6, UR5, UR41, 0xa ;  /* 0x0000002905067291 */ /* 0x000fe2000f8e503f */
[----:B------:R-:W-:Y:S01]  /*1870*/  WARPGROUP.ARRIVE ;  /* 0x00000000000079c5 */ /* 0x000fe20000000000 */
[----:B------:R-:W-:Y:S01]  /*1880*/  ULEA UR7, UR5, UR4, 0x9 ;  /* 0x0000000405077291 */ /* 0x000fe2000f8e483f */
[----:B------:R-:W-:Y:S01]  /*1890*/  UMOV UR9, 0x80000020 ;  /* 0x8000002000097882 */ /* 0x000fe20000000000 */
[----:B------:R-:W-:-:S03]  /*18a0*/  UMOV UR11, 0x80000020 ;  /* 0x80000020000b7882 */ /* 0x000fc60000000000 */
[----:B------:R-:W-:Y:S02]  /*18b0*/  UMOV UR8, UR6 ;  /* 0x0000000600087c82 */ /* 0x000fe40008000000 */
[----:B------:R-:W-:Y:S02]  /*18c0*/  UMOV UR10, UR7 ;  /* 0x00000007000a7c82 */ /* 0x000fe40008000000 */
[----:B------:R-:W-:Y:S01]  /*18d0*/  IGMMA.64x128x32.S8.S8 R88, gdesc[UR8], R88, gsb0 ;  /* 0x03600000085879f1 */ /* 0x000fe20008041058 */
[----:B------:R-:W-:Y:S01]  /*18e0*/  UIADD3 UR8, UR6, 0x200, URZ ;  /* 0x0000020006087890 */ /* 0x000fe2000fffe03f */
[----:B------:R-:W-:Y:S01]  /*18f0*/  UMOV UR9, 0x80000020 ;  /* 0x8000002000097882 */ /* 0x000fe20000000000 */
[----:B------:R-:W-:Y:S02]  /*1900*/  WARPGROUP.DEPBAR.LE gsb0, 0x0 ;  /* 0x00008000000079c5 */ /* 0x000fe40000010000 */
[----:B------:R-:W-:-:S06]  /*1910*/  WARPGROUP.ARRIVE ;  /* 0x00000000000079c5 */ /* 0x000fcc0000000000 */
[----:B------:R-:W-:Y:S01]  /*1920*/  IGMMA.64x128x32.S8.S8 R24, gdesc[UR8], R24, gsb0 ;  /* 0x03600000081879f1 */ /* 0x000fe20008041018 */
        /* <DEDUP_REMOVED lines=14> */
[----:B------:R-:W-:Y:S01]  /*1a10*/  BPT.TRAP 0x1 ;  /* 0x000000040000795c */ /* 0x000fe20000300000 */
.L_x_27:
[----:B------:R-:W-:-:S13]  /*1a20*/  ISETP.NE.AND P1, PT, R157, RZ, PT ;  /* 0x000000ff9d00720c */ /* 0x000fda0003f25270 */
[----:B01----:R-:W-:-:S04]  /*1a30*/  @P1 IMAD R4, R3, 0x8, R6 ;  /* 0x0000000803041824 */ /* 0x003fc800078e0206 */
[----:B------:R-:W-:-:S05]  /*1a40*/  @P1 VIADD R4, R4, 0x18 ;  /* 0x0000001804041836 */ /* 0x000fca0000000000 */
[----:B------:R-:W-:-:S04]  /*1a50*/  @P1 PRMT R4, R23, 0x654, R4 ;  /* 0x0000065417041816 */ /* 0x000fc80000000004 */
[----:B------:R0:W-:Y:S01]  /*1a60*/  @P1 SYNCS.ARRIVE.TRANS64.RED.A1T0 RZ, [R4+URZ], RZ ;  /* 0x000000ff04ff19a7 */ /* 0x0001e2000810043f */
[----:B------:R-:W-:-:S13]  /*1a70*/  ISETP.GT.U32.AND P1, PT, R19, 0x1, PT ;  /* 0x000000011300780c */ /* 0x000fda0003f24070 */
[----:B0-----:R-:W-:Y:S05]  /*1a80*/  @P1 BRA `(.L_x_28) ;  /* 0x0000000000041947 */ /* 0x001fea0003800000 */
[----:B------:R-:W-:Y:S01]  /*1a90*/  BPT.TRAP 0x1 ;  /* 0x000000040000795c */ /* 0x000fe20000300000 */
.L_x_28:
[----:B------:R-:W-:Y:S01]  /*1aa0*/  UIADD3 UR5, UR5, 0x1, URZ ;  /* 0x0000000105057890 */ /* 0x000fe2000fffe03f */
[C---:B------:R-:W-:Y:S01]  /*1ab0*/  ISETP.GT.AND P2, PT, R0.reuse, 0x1, PT ;  /* 0x000000010000780c */ /* 0x040fe20003f44270 */
[----:B------:R-:W-:Y:S02]  /*1ac0*/  VIADD R3, R3, 0x1 ;  /* 0x0000000103037836 */ /* 0x000fe40000000000 */
[----:B------:R-:W-:Y:S01]  /*1ad0*/  UISETP.NE.AND UP0, UPT, UR5, 0x3, UPT ;  /* 0x000000030500788c */ /* 0x000fe2000bf05270 */
[----:B------:R-:W-:Y:S02]  /*1ae0*/  VIADD R0, R0, 0xffffffff ;  /* 0xffffffff00007836 */ /* 0x000fe40000000000 */
[C---:B------:R-:W-:Y:S01]  /*1af0*/  ISETP.NE.AND P1, PT, R3.reuse, 0x3, PT ;  /* 0x000000030300780c */ /* 0x040fe20003f25270 */
[----:B------:R-:W-:Y:S02]  /*1b00*/  USEL UR6, URZ, 0x1, UP0 ;  /* 0x000000013f067887 */ /* 0x000fe40008000000 */
[----:B------:R-:W-:Y:S01]  /*1b10*/  USEL UR5, UR5, URZ, UP0 ;  /* 0x0000003f05057287 */ /* 0x000fe20008000000 */
[----:B------:R-:W-:-:S03]  /*1b20*/  SEL R3, R3, RZ, P1 ;  /* 0x000000ff03037207 */ /* 0x000fc60000800000 */
[----:B------:R-:W-:Y:S01]  /*1b30*/  LOP3.LUT R7, R7, UR6, RZ, 0x3c, !PT ;  /* 0x0000000607077c12 */ /* 0x000fe2000f8e3cff */
[----:B------:R-:W-:Y:S07]  /*1b40*/  @P2 BRA `(.L_x_29) ;  /* 0xfffffffc00082947 */ /* 0x000fee000383ffff */
.L_x_22:
[----:B------:R-:W2:Y:S02]  /*1b50*/  LDC R0, c[0x0][0x28c] ;  /* 0x0000a300ff007b82 */ /* 0x000ea40000000800 */
[----:B--2---:R-:W-:-:S13]  /*1b60*/  ISETP.GE.AND P1, PT, R0, 0x1, PT ;  /* 0x000000010000780c */ /* 0x004fda0003f26270 */
[----:B------:R-:W-:Y:S05]  /*1b70*/  @!P1 BRA `(.L_x_30) ;  /* 0x0000000000509947 */ /* 0x000fea0003800000 */
[----:B------:R-:W-:Y:S05]  /*1b80*/  @!P0 BRA `(.L_x_31) ;  /* 0x0000000000048947 */ /* 0x000fea0003800000 */
[----:B------:R-:W-:Y:S01]  /*1b90*/  BPT.TRAP 0x1 ;  /* 0x000000040000795c */ /* 0x000fe20000300000 */
.L_x_31:
[----:B------:R-:W-:Y:S01]  /*1ba0*/  ISETP.NE.AND P1, PT, R157, RZ, PT ;  /* 0x000000ff9d00720c */ /* 0x000fe20003f25270 */
[----:B------:R-:W-:Y:S01]  /*1bb0*/  BSSY B0, `(.L_x_32) ;  /* 0x000000e000007945 */ /* 0x000fe20003800000 */
[----:B------:R-:W-:-:S11]  /*1bc0*/  ISETP.GT.U32.AND P0, PT, R19, 0x1, PT ;  /* 0x000000011300780c */ /* 0x000fd60003f04070 */
[----:B------:R-:W-:Y:S05]  /*1bd0*/  @!P1 BRA `(.L_x_33) ;  /* 0x00000000002c9947 */ /* 0x000fea0003800000 */
[----:B------:R-:W-:-:S04]  /*1be0*/  UISETP.LT.AND UP0, UPT, UR40, 0x1, UPT ;  /* 0x000000012800788c */ /* 0x000fc8000bf01270 */
[----:B------:R-:W-:-:S04]  /*1bf0*/  USEL UR6, UR40, 0x1, UP0 ;  /* 0x0000000128067887 */ /* 0x000fc80008000000 */
[----:B------:R-:W-:-:S04]  /*1c00*/  UIADD3 UR6, UR39, UR40, -UR6 ;  /* 0x0000002827067290 */ /* 0x000fc8000fffe806 */
[----:B------:R-:W-:-:S04]  /*1c10*/  UIMAD.WIDE.U32 UR4, UR6, -0x55555555, URZ ;  /* 0xaaaaaaab060478a5 */ /* 0x000fc8000f8e003f */
[----:B------:R-:W-:-:S04]  /*1c20*/  USHF.R.U32.HI UR4, URZ, 0x1, UR5 ;  /* 0x000000013f047899 */ /* 0x000fc80008011605 */
[----:B------:R-:W-:-:S06]  /*1c30*/  UIMAD UR6, UR4, -0x3, UR6 ;  /* 0xfffffffd040678a4 */ /* 0x000fcc000f8e0206 */
[----:B------:R-:W-:-:S04]  /*1c40*/  IMAD.U32 R3, RZ, RZ, UR6 ;  /* 0x00000006ff037e24 */ /* 0x000fc8000f8e00ff */
[----:B------:R-:W-:-:S04]  /*1c50*/  IMAD R0, R3, 0x8, R6 ;  /* 0x0000000803007824 */ /* 0x000fc800078e0206 */
[----:B------:R-:W-:-:S05]  /*1c60*/  VIADD R0, R0, 0x18 ;  /* 0x0000001800007836 */ /* 0x000fca0000000000 */
[----:B------:R-:W-:-:S04]  /*1c70*/  PRMT R0, R23, 0x654, R0 ;  /* 0x0000065417007816 */ /* 0x000fc80000000000 */
[----:B------:R2:W-:Y:S03]  /*1c80*/  SYNCS.ARRIVE.TRANS64.RED.A1T0 RZ, [R0+URZ], RZ ;  /* 0x000000ff00ff79a7 */ /* 0x0005e6000810043f */
.L_x_33:
[----:B------:R-:W-:Y:S05]  /*1c90*/  BSYNC B0 ;  /* 0x0000000000007941 */ /* 0x000fea0003800000 */
.L_x_32:
[----:B------:R-:W-:Y:S05]  /*1ca0*/  @P0 BRA `(.L_x_30) ;  /* 0x0000000000040947 */ /* 0x000fea0003800000 */
[----:B------:R-:W-:Y:S01]  /*1cb0*/  BPT.TRAP 0x1 ;  /* 0x000000040000795c */ /* 0x000fe20000300000 */
.L_x_30:
[----:B------:R-:W3:Y:S01]  /*1cc0*/  LDC R6, c[0x0][0x288] ;  /* 0x0000a200ff067b82 */ /* 0x000ee20000000800 */
[--C-:B--2---:R-:W-:Y:S01]  /*1cd0*/  SHF.R.U32.HI R0, RZ, 0x2, R18.reuse ;  /* 0x00000002ff007819 */ /* 0x104fe20000011612 */
[----:B------:R-:W-:Y:S01]  /*1ce0*/  IMAD.SHL.U32 R9, R152, 0x80, RZ ;  /* 0x0000008098097824 */ /* 0x000fe200078e00ff */
[----:B01----:R-:W-:Y:S01]  /*1cf0*/  SHF.R.U32.HI R5, RZ, 0x7, R18 ;  /* 0x00000007ff057819 */ /* 0x003fe20000011612 */
[----:B------:R-:W-:Y:S01]  /*1d00*/  UIADD3 UR39, UR40, UR39, URZ ;  /* 0x0000002728277290 */ /* 0x000fe2000fffe03f */
[C---:B------:R-:W-:Y:S01]  /*1d10*/  LOP3.LUT R4, R18.reuse, 0x60, RZ, 0xc0, !PT ;  /* 0x0000006012047812 */ /* 0x040fe200078ec0ff */
[----:B------:R-:W-:Y:S01]  /*1d20*/  IMAD.SHL.U32 R20, R18, 0x2, RZ ;  /* 0x0000000212147824 */ /* 0x000fe200078e00ff */
[----:B------:R-:W-:Y:S01]  /*1d30*/  LOP3.LUT R3, R0, 0x7, RZ, 0xc0, !PT ;  /* 0x0000000700037812 */ /* 0x000fe200078ec0ff */
[----:B------:R-:W-:Y:S01]  /*1d40*/  UISETP.GT.U32.AND UP0, UPT, UR39, 0x2, UPT ;  /* 0x000000022700788c */ /* 0x000fe2000bf04070 */
[----:B------:R-:W-:Y:S01]  /*1d50*/  LOP3.LUT R0, R5, 0x1, RZ, 0xc0, !PT ;  /* 0x0000000105007812 */ /* 0x000fe200078ec0ff */
[----:B------:R-:W-:Y:S01]  /*1d60*/  ULDC UR7, c[0x0][0x284] ;  /* 0x0000a10000077ab9 */ /* 0x000fe20000000800 */
[----:B------:R-:W-:Y:S01]  /*1d70*/  SHF.R.U32.HI R8, RZ, 0x1, R4 ;  /* 0x00000001ff087819 */ /* 0x000fe20000011604 */
[----:B------:R-:W-:Y:S01]  /*1d80*/  UISETP.LT.U32.AND UP0, UPT, UR40, 0x3, UP0 ;  /* 0x000000032800788c */ /* 0x000fe20008701070 */
[----:B------:R-:W-:Y:S01]  /*1d90*/  SHF.R.S32.HI R152, RZ, 0x1f, R22 ;  /* 0x0000001fff987819 */ /* 0x000fe20000011416 */
[----:B------:R-:W-:Y:S01]  /*1da0*/  IMAD.SHL.U32 R10, R0, 0x40, RZ ;  /* 0x00000040000a7824 */ /* 0x000fe200078e00ff */
[--C-:B------:R-:W-:Y:S01]  /*1db0*/  IADD3 R5, RZ, -R8, -R3.reuse ;  /* 0x80000008ff057210 */ /* 0x100fe20007ffe803 */
[----:B------:R-:W-:Y:S01]  /*1dc0*/  UISETP.GE.U32.AND UP1, UPT, UR40, 0x3, UPT ;  /* 0x000000032800788c */ /* 0x000fe2000bf26070 */
[----:B------:R-:W-:Y:S01]  /*1dd0*/  LOP3.LUT R20, R9, 0x6, R20, 0xf8, !PT ;  /* 0x0000000609147812 */ /* 0x000fe200078ef814 */
[----:B------:R-:W-:Y:S01]  /*1de0*/  ULDC.64 UR8, c[0x0][0x5d0] ;  /* 0x0001740000087ab9 */ /* 0x000fe20000000a00 */
[----:B------:R-:W-:Y:S01]  /*1df0*/  LOP3.LUT R165, R10, 0x40, R3, 0xe2, !PT ;  /* 0x000000400aa57812 */ /* 0x000fe200078ee203 */
[----:B------:R-:W-:Y:S01]  /*1e00*/  IMAD R3, R0, -0x40, R5 ;  /* 0xffffffc000037824 */ /* 0x000fe200078e0205 */
[----:B------:R-:W-:Y:S01]  /*1e10*/  LOP3.LUT R4, R18, 0x3, RZ, 0xc0, !PT ;  /* 0x0000000312047812 */ /* 0x000fe200078ec0ff */
[----:B------:R-:W-:Y:S01]  /*1e20*/  IMAD.SHL.U32 R0, R153, 0x100, RZ ;  /* 0x0000010099007824 */ /* 0x000fe200078e00ff */
[----:B------:R-:W-:Y:S01]  /*1e30*/  UIMAD.WIDE.U32 UR4, UR39, -0x55555555, URZ ;  /* 0xaaaaaaab270478a5 */ /* 0x000fe2000f8e003f */
[----:B---3--:R-:W-:Y:S01]  /*1e40*/  ISETP.GE.AND P0, PT, R9, R6, PT ;  /* 0x000000060900720c */ /* 0x008fe20003f06270 */
[----:B------:R-:W-:Y:S01]  /*1e50*/  USEL UR6, URZ, 0x1, !UP0 ;  /* 0x000000013f067887 */ /* 0x000fe2000c000000 */
[----:B------:R-:W-:Y:S01]  /*1e60*/  IMAD R7, R152, UR8, RZ ;  /* 0x0000000898077c24 */ /* 0x000fe2000f8e02ff */
[----:B------:R-:W-:Y:S01]  /*1e70*/  SHF.R.S32.HI R21, RZ, 0x1f, R20 ;  /* 0x0000001fff157819 */ /* 0x000fe20000011414 */
[----:B------:R-:W-:Y:S01]  /*1e80*/  USHF.R.U32.HI UR4, URZ, 0x1, UR5 ;  /* 0x000000013f047899 */ /* 0x000fe20008011605 */
[----:B------:R-:W-:Y:S01]  /*1e90*/  ISETP.GE.OR P0, PT, R0, UR7, P0 ;  /* 0x0000000700007c0c */ /* 0x000fe20008706670 */
[----:B------:R-:W-:Y:S01]  /*1ea0*/  ULOP3.LUT UR38, UR38, UR6, URZ, 0x3c, !UPT ;  /* 0x0000000626267292 */ /* 0x000fe2000f8e3c3f */
[----:B------:R-:W-:Y:S01]  /*1eb0*/  IMAD R164, R4, -0x2, R6 ;  /* 0xfffffffe04a47824 */ /* 0x000fe200078e0206 */
[----:B------:R-:W-:Y:S01]  /*1ec0*/  UIMAD UR39, UR4, -0x3, UR39 ;  /* 0xfffffffd042778a4 */ /* 0x000fe2000f8e0227 */
[----:B------:R-:W-:Y:S01]  /*1ed0*/  IMAD.WIDE R4, R153, 0x100, RZ ;  /* 0x0000010099047825 */ /* 0x000fe200078e02ff */
[----:B------:R-:W-:Y:S01]  /*1ee0*/  @UP1 ULOP3.LUT UR38, UR38, 0x1, UR4, 0x78, !UPT ;  /* 0x0000000126261892 */ /* 0x000fe2000f8e7804 */
[----:B------:R-:W-:-:S02]  /*1ef0*/  IADD3 R3, -R0, UR7, R3 ;  /* 0x0000000700037c10 */ /* 0x000fc4000fffe103 */
[----:B------:R-:W-:Y:S01]  /*1f00*/  IMAD R11, R22, UR9, R7 ;  /* 0x00000009160b7c24 */ /* 0x000fe2000f8e0207 */
[----:B------:R-:W-:Y:S01]  /*1f10*/  LOP3.LUT R165, R4, R165, R8, 0xfe, !PT ;  /* 0x000000a504a57212 */ /* 0x000fe200078efe08 */
[----:B------:R-:W-:-:S04]  /*1f20*/  IMAD.WIDE.U32 R6, R22, UR8, R20 ;  /* 0x0000000816067c25 */ /* 0x000fc8000f8e0014 */
[----:B------:R-:W-:Y:S02]  /*1f30*/  IMAD.IADD R7, R7, 0x1, R11 ;  /* 0x0000000107077824 */ /* 0x000fe400078e020b */
[----:B------:R-:W-:Y:S02]  /*1f40*/  IMAD.IADD R164, R164, 0x1, -R9 ;  /* 0x00000001a4a47824 */ /* 0x000fe400078e0a09 */
[----:B------:R-:W-:Y:S01]  /*1f50*/  IMAD.MOV.U32 R0, RZ, RZ, -0x1 ;  /* 0xffffffffff007424 */ /* 0x000fe200078e00ff */
[----:B------:R-:W-:Y:S06]  /*1f60*/  @P0 BRA `(.L_x_34) ;  /* 0x0000006000f40947 */ /* 0x000fec0003800000 */
[----:B------:R-:W0:Y:S01]  /*1f70*/  LDC.64 R14, c[0x0][0x5c8] ;  /* 0x00017200ff0e7b82 */ /* 0x000e220000000a00 */
[----:B------:R-:W-:Y:S01]  /*1f80*/  ULDC.64 UR4, c[0x0][0x5c0] ;  /* 0x0001700000047ab9 */ /* 0x000fe20000000a00 */
[----:B------:R-:W-:Y:S01]  /*1f90*/  BSSY B0, `(.L_x_34) ;  /* 0x000063a000007945 */ /* 0x000fe20003800000 */
[-C--:B0-----:R-:W-:Y:S01]  /*1fa0*/  IMAD R8, R5, R14.reuse, RZ ;  /* 0x0000000e05087224 */ /* 0x081fe200078e02ff */
[----:B------:R-:W-:Y:S01]  /*1fb0*/  SHF.L.U64.HI R11, R14, 0x3, R15 ;  /* 0x000000030e0b7819 */ /* 0x000fe2000001020f */
[----:B------:R-:W-:-:S04]  /*1fc0*/  IMAD.WIDE.U32 R6, R165, R14, R6 ;  /* 0x0000000ea5067225 */ /* 0x000fc800078e0006 */
[----:B------:R-:W-:Y:S01]  /*1fd0*/  IMAD R9, R165, R15, R8 ;  /* 0x0000000fa5097224 */ /* 0x000fe200078e0208 */
[----:B------:R-:W-:-:S03]  /*1fe0*/  IADD3 R158, P0, R6, UR4, RZ ;  /* 0x00000004069e7c10 */ /* 0x000fc6000ff1e0ff */
[----:B------:R-:W-:Y:S01]  /*1ff0*/  IMAD.IADD R7, R7, 0x1, R9 ;  /* 0x0000000107077824 */ /* 0x000fe200078e0209 */
[C---:B------:R-:W-:Y:S01]  /*2000*/  LEA R6, P2, R14.reuse, R158, 0x7 ;  /* 0x0000009e0e067211 */ /* 0x040fe200078438ff */
[----:B------:R-:W-:-:S03]  /*2010*/  IMAD.SHL.U32 R9, R14, 0x8, RZ ;  /* 0x000000080e097824 */ /* 0x000fc600078e00ff */
[----:B------:R-:W-:Y:S02]  /*2020*/  IADD3.X R159, R7, UR5, RZ, P0, !PT ;  /* 0x00000005079f7c10 */ /* 0x000fe400087fe4ff */
[----:B-----5:R-:W-:Y:S02]  /*2030*/  ISETP.NE.AND P0, PT, R155, RZ, PT ;  /* 0x000000ff9b00720c */ /* 0x020fe40003f05270 */
[----:B------:R-:W-:Y:S02]  /*2040*/  LEA.HI.X R7, R14, R159, R15, 0x7, P2 ;  /* 0x0000009f0e077211 */ /* 0x000fe400010f3c0f */
[C---:B------:R-:W-:Y:S02]  /*2050*/  IADD3 R12, P1, R9.reuse, R158, RZ ;  /* 0x0000009e090c7210 */ /* 0x040fe40007f3e0ff */
[----:B------:R-:W-:-:S03]  /*2060*/  IADD3 R8, P2, R9, R6, RZ ;  /* 0x0000000609087210 */ /* 0x000fc60007f5e0ff */
[C---:B------:R-:W-:Y:S02]  /*2070*/  IMAD.X R13, R11.reuse, 0x1, R159, P1 ;  /* 0x000000010b0d7824 */ /* 0x040fe400008e069f */
[----:B------:R-:W-:Y:S02]  /*2080*/  IMAD.X R9, R11, 0x1, R7, P2 ;  /* 0x000000010b097824 */ /* 0x000fe400010e0607 */
[----:B------:R-:W-:Y:S06]  /*2090*/  @!P0 BRA `(.L_x_35) ;  /* 0x0000004800948947 */ /* 0x000fec0003800000 */
[----:B------:R-:W0:Y:S01]  /*20a0*/  LDC.64 R14, c[0x0][0x5b0] ;  /* 0x00016c00ff0e7b82 */ /* 0x000e220000000a00 */
[----:B------:R-:W-:Y:S01]  /*20b0*/  ULDC.64 UR4, c[0x0][0x5b8] ;  /* 0x00016e0000047ab9 */ /* 0x000fe20000000a00 */
[----:B------:R-:W-:Y:S01]  /*20c0*/  ISETP.GE.AND P1, PT, R3, 0x1, PT ;  /* 0x000000010300780c */ /* 0x000fe20003f26270 */
[----:B------:R-:W-:Y:S01]  /*20d0*/  IMAD R153, R152, UR4, RZ ;  /* 0x0000000498997c24 */ /* 0x000fe2000f8e02ff */
[----:B------:R-:W-:Y:S01]  /*20e0*/  BSSY B1, `(.L_x_36) ;  /* 0x000000e000017945 */ /* 0x000fe20003800000 */
[----:B------:R-:W-:Y:S01]  /*20f0*/  IMAD.WIDE.U32 R20, R22, UR4, R20 ;  /* 0x0000000416147c25 */ /* 0x000fe2000f8e0014 */
[----:B------:R-:W-:Y:S02]  /*2100*/  ISETP.LT.OR P2, PT, R164, 0x1, !P1 ;  /* 0x00000001a400780c */ /* 0x000fe40004f41670 */
[----:B------:R-:W1:Y:S01]  /*2110*/  LDC.64 R10, c[0x0][0x5a8] ;  /* 0x00016a00ff0a7b82 */ /* 0x000e620000000a00 */
[----:B------:R-:W-:Y:S02]  /*2120*/  IMAD R153, R22, UR5, R153 ;  /* 0x0000000516997c24 */ /* 0x000fe4000f8e0299 */
[----:B------:R-:W-:-:S02]  /*2130*/  IMAD.MOV.U32 R152, RZ, RZ, R20 ;  /* 0x000000ffff987224 */ /* 0x000fc400078e0014 */
[----:B------:R-:W-:Y:S02]  /*2140*/  IMAD.IADD R153, R21, 0x1, R153 ;  /* 0x0000000115997824 */ /* 0x000fe400078e0299 */
[-C--:B0-----:R-:W-:Y:S02]  /*2150*/  IMAD R22, R5, R14.reuse, RZ ;  /* 0x0000000e05167224 */ /* 0x081fe400078e02ff */
[----:B------:R-:W-:-:S04]  /*2160*/  IMAD.WIDE.U32 R160, R165, R14, R152 ;  /* 0x0000000ea5a07225 */ /* 0x000fc800078e0098 */
[----:B------:R-:W-:Y:S01]  /*2170*/  IMAD R173, R165, R15, R22 ;  /* 0x0000000fa5ad7224 */ /* 0x000fe200078e0216 */
[----:B-1----:R-:W-:-:S04]  /*2180*/  IADD3 R162, P0, R160, R10, RZ ;  /* 0x0000000aa0a27210 */ /* 0x002fc80007f1e0ff */
[----:B------:R-:W-:Y:S01]  /*2190*/  IADD3.X R163, R11, R161, R173, P0, !PT ;  /* 0x000000a10ba37210 */ /* 0x000fe200007fe4ad */
[----:B------:R-:W-:Y:S08]  /*21a0*/  @P2 BRA `(.L_x_37) ;  /* 0x0000000000042947 */ /* 0x000ff00003800000 */
[----:B------:R0:W5:Y:S02]  /*21b0*/  LDG.E.U8 R156, desc[UR36][R162.64] ;  /* 0x00000024a29c7981 */ /* 0x000164000c1e1100 */
.L_x_37:
[----:B------:R-:W-:Y:S05]  /*21c0*/  BSYNC B1 ;  /* 0x0000000000017941 */ /* 0x000fea0003800000 */
.L_x_36:
[----:B-----5:R-:W-:Y:S01]  /*21d0*/  LOP3.LUT R22, R156, 0xffff, RZ, 0xc0, !PT ;  /* 0x0000ffff9c167812 */ /* 0x020fe200078ec0ff */
[C---:B------:R-:W-:Y:S01]  /*21e0*/  IMAD.SHL.U32 R160, R14.reuse, 0x8, RZ ;  /* 0x000000080ea07824 */ /* 0x040fe200078e00ff */
[----:B------:R-:W-:Y:S01]  /*21f0*/  SHF.L.U64.HI R161, R14, 0x3, R15 ;  /* 0x000000030ea17819 */ /* 0x000fe2000001020f */
[----:B------:R-:W-:Y:S01]  /*2200*/  BSSY B1, `(.L_x_38) ;  /* 0x000000e000017945 */ /* 0x000fe20003800000 */
[----:B------:R-:W-:Y:S02]  /*2210*/  PRMT R22, R22, 0x8880, RZ ;  /* 0x0000888016167816 */ /* 0x000fe400000000ff */
[----:B------:R-:W-:Y:S01]  /*2220*/  ISETP.GE.AND P0, PT, R3, 0x9, PT ;  /* 0x000000090300780c */ /* 0x000fe20003f06270 */
[----:B------:R-:W-:-:S04]  /*2230*/  IMAD.WIDE.U32 R168, R165, R14, R160 ;  /* 0x0000000ea5a87225 */ /* 0x000fc800078e00a0 */
[----:B------:R-:W-:-:S04]  /*2240*/  IMAD R167, R22, R155, RZ ;  /* 0x0000009b16a77224 */ /* 0x000fc800078e02ff */
[----:B------:R-:W-:Y:S01]  /*2250*/  @!P2 IMAD R171, R88, R154, R167 ;  /* 0x0000009a58aba224 */ /* 0x000fe200078e02a7 */
[----:B------:R-:W-:Y:S01]  /*2260*/  IADD3 R88, P3, P4, R20, R10, R168 ;  /* 0x0000000a14587210 */ /* 0x000fe20007c7e0a8 */
[----:B------:R-:W-:-:S03]  /*2270*/  IMAD.IADD R168, R173, 0x1, R169 ;  /* 0x00000001ada87824 */ /* 0x000fc600078e02a9 */
[----:B------:R1:W-:Y:S01]  /*2280*/  @!P2 STG.E.U8 desc[UR36][R158.64], R171 ;  /* 0x000000ab9e00a986 */ /* 0x0003e2000c101124 */
[----:B------:R-:W-:-:S13]  /*2290*/  ISETP.LT.OR P2, PT, R164, 0x2, !P1 ;  /* 0x00000002a400780c */ /* 0x000fda0004f41670 */
[----:B-1----:R-:W-:Y:S05]  /*22a0*/  @P2 BRA `(.L_x_39) ;  /* 0x00000000000c2947 */ /* 0x002fea0003800000 */
[----:B------:R-:W2:Y:S02]  /*22b0*/  LDG.E.U8 R156, desc[UR36][R162.64+0x1] ;  /* 0x00000124a29c7981 */ /* 0x000ea4000c1e1100 */
[----:B--2---:R-:W-:-:S05]  /*22c0*/  PRMT R22, R156, 0x8880, RZ ;  /* 0x000088809c167816 */ /* 0x004fca00000000ff */
[----:B------:R-:W-:-:S07]  /*22d0*/  IMAD R167, R22, R155, RZ ;  /* 0x0000009b16a77224 */ /* 0x000fce00078e02ff */
.L_x_39:
[----:B------:R-:W-:Y:S05]  /*22e0*/  BSYNC B1 ;  /* 0x0000000000017941 */ /* 0x000fea0003800000 */
.L_x_38:
[----:B------:R-:W-:Y:S01]  /*22f0*/  @!P2 IMAD R169, R89, R154, R167 ;  /* 0x0000009a59a9a224 */ /* 0x000fe200078e02a7 */
[----:B------:R-:W-:Y:S01]  /*2300*/  IADD3.X R89, R153, R11, R168, P3, P4 ;  /* 0x0000000b99597210 */ /* 0x000fe20001fe84a8 */
[----:B------:R-:W-:Y:S01]  /*2310*/  BSSY B1, `(.L_x_40) ;  /* 0x0000009000017945 */ /* 0x000fe20003800000 */
[C---:B------:R-:W-:Y:S02]  /*2320*/  ISETP.LT.OR P3, PT, R164.reuse, 0x1, !P0 ;  /* 0x00000001a400780c */ /* 0x040fe40004761670 */
[----:B------:R1:W-:Y:S01]  /*2330*/  @!P2 STG.E.U8 desc[UR36][R158.64+0x1], R169 ;  /* 0x000001a99e00a986 */ /* 0x0003e2000c101124 */
[C---:B------:R-:W-:Y:S02]  /*2340*/  ISETP.LT.OR P2, PT, R164.reuse, 0x2, !P0 ;  /* 0x00000002a400780c */ /* 0x040fe40004741670 */
[----:B------:R-:W-:-:S08]  /*2350*/  ISETP.LT.OR P4, PT, R164, 0x9, !P1 ;  /* 0x00000009a400780c */ /* 0x000fd00004f81670 */
[----:B------:R-:W-:Y:S05]  /*2360*/  @P3 BRA `(.L_x_41) ;  /* 0x00000000000c3947 */ /* 0x000fea0003800000 */
[----:B------:R-:W2:Y:S02]  /*2370*/  LDG.E.U8 R156, desc[UR36][R88.64] ;  /* 0x00000024589c7981 */ /* 0x000ea4000c1e1100 */
[----:B--2---:R-:W-:-:S05]  /*2380*/  PRMT R22, R156, 0x8880, RZ ;  /* 0x000088809c167816 */ /* 0x004fca00000000ff */
[----:B------:R-:W-:-:S07]  /*2390*/  IMAD R167, R22, R155, RZ ;  /* 0x0000009b16a77224 */ /* 0x000fce00078e02ff */
.L_x_41:
[----:B------:R-:W-:Y:S05]  /*23a0*/  BSYNC B1 ;  /* 0x0000000000017941 */ /* 0x000fea0003800000 */
.L_x_40:
[----:B-1----:R-:W-:Y:S01]  /*23b0*/  @!P3 IMAD R169, R90, R154, R167 ;  /* 0x0000009a5aa9b224 */ /* 0x002fe200078e02a7 */
[----:B------:R-:W-:Y:S04]  /*23c0*/  BSSY B1, `(.L_x_42) ;  /* 0x0000006000017945 */ /* 0x000fe80003800000 */
[----:B------:R1:W-:Y:S01]  /*23d0*/  @!P3 STG.E.U8 desc[UR36][R12.64], R169 ;  /* 0x000000a90c00b986 */ /* 0x0003e2000c101124 */
[----:B------:R-:W-:Y:S05]  /*23e0*/  @P2 BRA `(.L_x_43) ;  /* 0x00000000000c2947 */ /* 0x000fea0003800000 */
[----:B------:R-:W2:Y:S02]  /*23f0*/  LDG.E.U8 R156, desc[UR36][R88.64+0x1] ;  /* 0x00000124589c7981 */ /* 0x000ea4000c1e1100 */
[----:B--2---:R-:W-:-:S05]  /*2400*/  PRMT R22, R156, 0x8880, RZ ;  /* 0x000088809c167816 */ /* 0x004fca00000000ff */
[----:B------:R-:W-:-:S07]  /*2410*/  IMAD R167, R22, R155, RZ ;  /* 0x0000009b16a77224 */ /* 0x000fce00078e02ff */
.L_x_43:
[----:B------:R-:W-:Y:S05]  /*2420*/  BSYNC B1 ;  /* 0x0000000000017941 */ /* 0x000fea0003800000 */
.L_x_42:
[----:B------:R-:W-:Y:S01]  /*2430*/  @!P2 IMAD R91, R91, R154, R167 ;  /* 0x0000009a5b5ba224 */ /* 0x000fe200078e02a7 */
[----:B------:R-:W-:Y:S04]  /*2440*/  BSSY B1, `(.L_x_44) ;  /* 0x0000006000017945 */ /* 0x000fe80003800000 */
[----:B------:R2:W-:Y:S01]  /*2450*/  @!P2 STG.E.U8 desc[UR36][R12.64+0x1], R91 ;  /* 0x0000015b0c00a986 */ /* 0x0005e2000c101124 */
[----:B------:R-:W-:Y:S05]  /*2460*/  @P4 BRA `(.L_x_45) ;  /* 0x00000000000c4947 */ /* 0x000fea0003800000 */
[----:B------:R-:W3:Y:S02]  /*2470*/  LDG.E.U8 R156, desc[UR36][R162.64+0x8] ;  /* 0x00000824a29c7981 */ /* 0x000ee4000c1e1100 */
[----:B---3--:R-:W-:-:S05]  /*2480*/  PRMT R22, R156, 0x8880, RZ ;  /* 0x000088809c167816 */ /* 0x008fca00000000ff */
[----:B------:R-:W-:-:S07]  /*2490*/  IMAD R167, R22, R155, RZ ;  /* 0x0000009b16a77224 */ /* 0x000fce00078e02ff */
.L_x_45:
[----:B------:R-:W-:Y:S05]  /*24a0*/  BSYNC B1 ;  /* 0x0000000000017941 */ /* 0x000fea0003800000 */
.L_x_44:
[----:B------:R-:W-:Y:S01]  /*24b0*/  ISETP.LT.OR P2, PT, R164, 0xa, !P1 ;  /* 0x0000000aa400780c */ /* 0x000fe20004f41670 */
[----:B--2---:R-:W-:Y:S01]  /*24c0*/  @!P4 IMAD R91, R92, R154, R167 ;  /* 0x0000009a5c5bc224 */ /* 0x004fe200078e02a7 */
[----:B------:R-:W-:Y:S01]  /*24d0*/  BSSY B1, `(.L_x_46) ;  /* 0x0000008000017945 */ /* 0x000fe20003800000 */
[----:B------:R-:W-:-:S03]  /*24e0*/  ISETP.LT.OR P3, PT, R164, 0x9, !P0 ;  /* 0x00000009a400780c */ /* 0x000fc60004761670 */
[----:B------:R2:W-:Y:S01]  /*24f0*/  @!P4 STG.E.U8 desc[UR36][R158.64+0x8], R91 ;  /* 0x0000085b9e00c986 */ /* 0x0005e2000c101124 */
[----:B------:R-:W-:-:S06]  /*2500*/  ISETP.LT.OR P4, PT, R164, 0xa, !P0 ;  /* 0x0000000aa400780c */ /* 0x000fcc0004781670 */
[----:B------:R-:W-:Y:S07]  /*2510*/  @P2 BRA `(.L_x_47) ;  /* 0x00000000000c2947 */ /* 0x000fee0003800000 */
[----:B------:R-:W3:Y:S02]  /*2520*/  LDG.E.U8 R156, desc[UR36][R162.64+0x9] ;  /* 0x00000924a29c7981 */ /* 0x000ee4000c1e1100 */
[----:B---3--:R-:W-:-:S05]  /*2530*/  PRMT R22, R156, 0x8880, RZ ;  /* 0x000088809c167816 */ /* 0x008fca00000000ff */
[----:B------:R-:W-:-:S07]  /*2540*/  IMAD R167, R22, R155, RZ ;  /* 0x0000009b16a77224 */ /* 0x000fce00078e02ff */
.L_x_47:
[----:B------:R-:W-:Y:S05]  /*2550*/  BSYNC B1 ;  /* 0x0000000000017941 */ /* 0x000fea0003800000 */
.L_x_46:
[----:B------:R-:W-:Y:S01]  /*2560*/  @!P2 IMAD R93, R93, R154, R167 ;  /* 0x0000009a5d5da224 */ /* 0x000fe200078e02a7 */
[----:B------:R-:W-:Y:S04]  /*2570*/  BSSY B1, `(.L_x_48) ;  /* 0x0000006000017945 */ /* 0x000fe80003800000 */
[----:B------:R3:W-:Y:S01]  /*2580*/  @!P2 STG.E.U8 desc[UR36][R158.64+0x9], R93 ;  /* 0x0000095d9e00a986 */ /* 0x0007e2000c101124 */
[----:B------:R-:W-:Y:S05]  /*2590*/  @P3 BRA `(.L_x_49) ;  /* 0x00000000000c3947 */ /* 0x000fea0003800000 */
[----:B------:R-:W4:Y:S02]  /*25a0*/  LDG.E.U8 R156, desc[UR36][R88.64+0x8] ;  /* 0x00000824589c7981 */ /* 0x000f24000c1e1100 */
[----:B----4-:R-:W-:-:S05]  /*25b0*/  PRMT R22, R156, 0x8880, RZ ;  /* 0x000088809c167816 */ /* 0x010fca00000000ff */
[----:B------:R-:W-:-:S07]  /*25c0*/  IMAD R167, R22, R155, RZ ;  /* 0x0000009b16a77224 */ /* 0x000fce00078e02ff */
.L_x_49:
[----:B------:R-:W-:Y:S05]  /*25d0*/  BSYNC B1 ;  /* 0x0000000000017941 */ /* 0x000fea0003800000 */
.L_x_48:
[----:B--2---:R-:W-:Y:S01]  /*25e0*/  @!P3 IMAD R91, R94, R154, R167 ;  /* 0x0000009a5e5bb224 */ /* 0x004fe200078e02a7 */
[----:B------:R-:W-:Y:S04]  /*25f0*/  BSSY B1, `(.L_x_50) ;  /* 0x0000006000017945 */ /* 0x000fe80003800000 */
[----:B------:R2:W-:Y:S01]  /*2600*/  @!P3 STG.E.U8 desc[UR36][R12.64+0x8], R91 ;  /* 0x0000085b0c00b986 */ /* 0x0005e2000c101124 */
[----:B------:R-:W-:Y:S05]  /*2610*/  @P4 BRA `(.L_x_51) ;  /* 0x00000000000c4947 */ /* 0x000fea0003800000 */
[----:B------:R-:W4:Y:S02]  /*2620*/  LDG.E.U8 R156, desc[UR36][R88.64+0x9] ;  /* 0x00000924589c7981 */ /* 0x000f24000c1e1100 */
[----:B----4-:R-:W-:-:S05]  /*2630*/  PRMT R22, R156, 0x8880, RZ ;  /* 0x000088809c167816 */ /* 0x010fca00000000ff */
[----:B------:R-:W-:-:S07]  /*2640*/  IMAD R167, R22, R155, RZ ;  /* 0x0000009b16a77224 */ /* 0x000fce00078e02ff */
.L_x_51:
[----:B------:R-:W-:Y:S05]  /*2650*/  BSYNC B1 ;  /* 0x0000000000017941 */ /* 0x000fea0003800000 */
.L_x_50:
[C---:B------:R-:W-:Y:S01]  /*2660*/  ISETP.LT.OR P2, PT, R164.reuse, 0x11, !P1 ;  /* 0x00000011a400780c */ /* 0x040fe20004f41670 */
[----:B------:R-:W-:Y:S01]  /*2670*/  @!P4 IMAD R95, R95, R154, R167 ;  /* 0x0000009a5f5fc224 */ /* 0x000fe200078e02a7 */
[----:B------:R-:W-:Y:S01]  /*2680*/  BSSY B1, `(.L_x_52) ;  /* 0x0000008000017945 */ /* 0x000fe20003800000 */
[----:B------:R-:W-:-:S03]  /*2690*/  ISETP.LT.OR P3, PT, R164, 0x12, !P1 ;  /* 0x00000012a400780c */ /* 0x000fc60004f61670 */
[----:B------:R4:W-:Y:S01]  /*26a0*/  @!P4 STG.E.U8 desc[UR36][R12.64+0x9], R95 ;  /* 0x0000095f0c00c986 */ /* 0x0009e2000c101124 */
[----:B------:R-:W-:-:S06]  /*26b0*/  ISETP.LT.OR P4, PT, R164, 0x11, !P0 ;  /* 0x00000011a400780c */ /* 0x000fcc0004781670 */
[----:B------:R-:W-:Y:S07]  /*26c0*/  @P2 BRA `(.L_x_53) ;  /* 0x00000000000c2947 */ /* 0x000fee0003800000 */
[----:B------:R-:W5:Y:S02]  /*26d0*/  LDG.E.U8 R156, desc[UR36][R162.64+0x10] ;  /* 0x00001024a29c7981 */ /* 0x000f64000c1e1100 */
[----:B-----5:R-:W-:-:S05]  /*26e0*/  PRMT R22, R156, 0x8880, RZ ;  /* 0x000088809c167816 */ /* 0x020fca00000000ff */
[----:B------:R-:W-:-:S07]  /*26f0*/  IMAD R167, R22, R155, RZ ;  /* 0x0000009b16a77224 */ /* 0x000fce00078e02ff */
.L_x_53:
[----:B------:R-:W-:Y:S05]  /*2700*/  BSYNC B1 ;  /* 0x0000000000017941 */ /* 0x000fea0003800000 */
.L_x_52:
[----:B--2---:R-:W-:Y:S01]  /*2710*/  @!P2 IMAD R91, R96, R154, R167 ;  /* 0x0000009a605ba224 */ /* 0x004fe200078e02a7 */
[----:B------:R-:W-:Y:S04]  /*2720*/  BSSY B1, `(.L_x_54) ;  /* 0x0000006000017945 */ /* 0x000fe80003800000 */
[----:B------:R2:W-:Y:S01]  /*2730*/  @!P2 STG.E.U8 desc[UR36][R158.64+0x10], R91 ;  /* 0x0000105b9e00a986 */ /* 0x0005e2000c101124 */
[----:B------:R-:W-:Y:S05]  /*2740*/  @P3 BRA `(.L_x_55) ;  /* 0x00000000000c3947 */ /* 0x000fea0003800000 */
[----:B------:R-:W5:Y:S02]  /*2750*/  LDG.E.U8 R156, desc[UR36][R162.64+0x11] ;  /* 0x00001124a29c7981 */ /* 0x000f64000c1e1100 */
[----:B-----5:R-:W-:-:S05]  /*2760*/  PRMT R22, R156, 0x8880, RZ ;  /* 0x000088809c167816 */ /* 0x020fca00000000ff */
[----:B------:R-:W-:-:S07]  /*2770*/  IMAD R167, R22, R155, RZ ;  /* 0x0000009b16a77224 */ /* 0x000fce00078e02ff */
.L_x_55:
[----:B------:R-:W-:Y:S05]  /*2780*/  BSYNC B1 ;  /* 0x0000000000017941 */ /* 0x000fea0003800000 */
.L_x_54:
[----:B------:R-:W-:Y:S01]  /*2790*/  @!P3 IMAD R97, R97, R154, R167 ;  /* 0x0000009a6161b224 */ /* 0x000fe200078e02a7 */
[----:B------:R-:W-:Y:S04]  /*27a0*/  BSSY B1, `(.L_x_56) ;  /* 0x0000006000017945 */ /* 0x000fe80003800000 */
[----:B------:R0:W-:Y:S01]  /*27b0*/  @!P3 STG.E.U8 desc[UR36][R158.64+0x11], R97 ;  /* 0x000011619e00b986 */ /* 0x0001e2000c101124 */
[----:B------:R-:W-:Y:S05]  /*27c0*/  @P4 BRA `(.L_x_57) ;  /* 0x00000000000c4947 */ /* 0x000fea0003800000 */
[----:B------:R-:W5:Y:S02]  /*27d0*/  LDG.E.U8 R156, desc[UR36][R88.64+0x10] ;  /* 0x00001024589c7981 */ /* 0x000f64000c1e1100 */
[----:B-----5:R-:W-:-:S05]  /*27e0*/  PRMT R22, R156, 0x8880, RZ ;  /* 0x000088809c167816 */ /* 0x020fca00000000ff */
[----:B------:R-:W-:-:S07]  /*27f0*/  IMAD R167, R22, R155, RZ ;  /* 0x0000009b16a77224 */ /* 0x000fce00078e02ff */
.L_x_57:
[----:B------:R-:W-:Y:S05]  /*2800*/  BSYNC B1 ;  /* 0x0000000000017941 */ /* 0x000fea0003800000 */
.L_x_56:
[----:B------:R-:W-:Y:S01]  /*2810*/  ISETP.LT.OR P2, PT, R164, 0x12, !P0 ;  /* 0x00000012a400780c */ /* 0x000fe20004741670 */
[----:B--2---:R-:W-:Y:S01]  /*2820*/  @!P4 IMAD R91, R98, R154, R167 ;  /* 0x0000009a625bc224 */ /* 0x004fe200078e02a7 */
        /* <DEDUP_REMOVED lines=8> */
.L_x_59:
[----:B------:R-:W-:Y:S05]  /*28b0*/  BSYNC B1 ;  /* 0x0000000000017941 */ /* 0x000fea0003800000 */
.L_x_58:
[----:B------:R-:W-:Y:S01]  /*28c0*/  @!P2 IMAD R99, R99, R154, R167 ;  /* 0x0000009a6363a224 */ /* 0x000fe200078e02a7 */
[----:B------:R-:W-:Y:S04]  /*28d0*/  BSSY B1, `(.L_x_60) ;  /* 0x0000006000017945 */ /* 0x000fe80003800000 */
[----:B------:R0:W-:Y:S01]  /*28e0*/  @!P2 STG.E.U8 desc[UR36][R12.64+0x11], R99 ;  /* 0x000011630c00a986 */ /* 0x0001e2000c101124 */
[----:B------:R-:W-:Y:S05]  /*28f0*/  @P3 BRA `(.L_x_61) ;  /* 0x00000000000c3947 */ /* 0x000fea0003800000 */
[----:B------:R-:W5:Y:S02]  /*2900*/  LDG.E.U8 R156, desc[UR36][R162.64+0x18] ;  /* 0x00001824a29c7981 */ /* 0x000f64000c1e1100 */
[----:B-----5:R-:W-:-:S05]  /*2910*/  PRMT R22, R156, 0x8880, RZ ;  /* 0x000088809c167816 */ /* 0x020fca00000000ff */
[----:B------:R-:W-:-:S07]  /*2920*/  IMAD R167, R22, R155, RZ ;  /* 0x0000009b16a77224 */ /* 0x000fce00078e02ff */
.L_x_61:
[----:B------:R-:W-:Y:S05]  /*2930*/  BSYNC B1 ;  /* 0x0000000000017941 */ /* 0x000fea0003800000 */
.L_x_60:
[----:B--2---:R-:W-:Y:S01]  /*2940*/  @!P3 IMAD R91, R100, R154, R167 ;  /* 0x0000009a645bb224 */ /* 0x004fe200078e02a7 */
[----:B------:R-:W-:Y:S04]  /*2950*/  BSSY B1, `(.L_x_62) ;  /* 0x0000006000017945 */ /* 0x000fe80003800000 */
[----:B------:R2:W-:Y:S01]  /*2960*/  @!P3 STG.E.U8 desc[UR36][R158.64+0x18], R91 ;  /* 0x0000185b9e00b986 */ /* 0x0005e2000c101124 */
[----:B------:R-:W-:Y:S05]  /*2970*/  @P4 BRA `(.L_x_63) ;  /* 0x00000000000c4947 */ /* 0x000fea0003800000 */
[----:B------:R-:W5:Y:S02]  /*2980*/  LDG.E.U8 R156, desc[UR36][R162.64+0x19] ;  /* 0x00001924a29c7981 */ /* 0x000f64000c1e1100 */
[----:B-----5:R-:W-:-:S05]  /*2990*/  PRMT R22, R156, 0x8880, RZ ;  /* 0x000088809c167816 */ /* 0x020fca00000000ff */
[----:B------:R-:W-:-:S07]  /*29a0*/  IMAD R167, R22, R155, RZ ;  /* 0x0000009b16a77224 */ /* 0x000fce00078e02ff */
.L_x_63:
[----:B------:R-:W-:Y:S05]  /*29b0*/  BSYNC B1 ;  /* 0x0000000000017941 */ /* 0x000fea0003800000 */
.L_x_62:
        /* <DEDUP_REMOVED lines=10> */
.L_x_65:
[----:B------:R-:W-:Y:S05]  /*2a60*/  BSYNC B1 ;  /* 0x0000000000017941 */ /* 0x000fea0003800000 */
.L_x_64:
[----:B--2---:R-:W-:Y:S01]  /*2a70*/  @!P2 IMAD R91, R102, R154, R167 ;  /* 0x0000009a665ba224 */ /* 0x004fe200078e02a7 */
[----:B------:R-:W-:Y:S04]  /*2a80*/  BSSY B1, `(.L_x_66) ;  /* 0x0000006000017945 */ /* 0x000fe80003800000 */
[----:B------:R2:W-:Y:S01]  /*2a90*/  @!P2 STG.E.U8 desc[UR36][R12.64+0x18], R91 ;  /* 0x0000185b0c00a986 */ /* 0x0005e2000c101124 */
[----:B------:R-:W-:Y:S05]  /*2aa0*/  @P3 BRA `(.L_x_67) ;  /* 0x00000000000c3947 */ /* 0x000fea0003800000 */
[----:B------:R-:W5:Y:S02]  /*2ab0*/  LDG.E.U8 R156, desc[UR36][R88.64+0x19] ;  /* 0x00001924589c7981 */ /* 0x000f64000c1e1100 */
[----:B-----5:R-:W-:-:S05]  /*2ac0*/  PRMT R22, R156, 0x8880, RZ ;  /* 0x000088809c167816 */ /* 0x020fca00000000ff */
[----:B------:R-:W-:-:S07]  /*2ad0*/  IMAD R167, R22, R155, RZ ;  /* 0x0000009b16a77224 */ /* 0x000fce00078e02ff */
.L_x_67:
[----:B------:R-:W-:Y:S05]  /*2ae0*/  BSYNC B1 ;  /* 0x0000000000017941 */ /* 0x000fea0003800000 */
.L_x_66:
[----:B------:R-:W-:Y:S01]  /*2af0*/  @!P3 IMAD R103, R103, R154, R167 ;  /* 0x0000009a6767b224 */ /* 0x000fe200078e02a7 */
[----:B------:R-:W-:Y:S04]  /*2b00*/  BSSY B1, `(.L_x_68) ;  /* 0x0000006000017945 */ /* 0x000fe80003800000 */
[----:B------:R0:W-:Y:S01]  /*2b10*/  @!P3 STG.E.U8 desc[UR36][R12.64+0x19], R103 ;  /* 0x000019670c00b986 */ /* 0x0001e2000c101124 */
[----:B------:R-:W-:Y:S05]  /*2b20*/  @P4 BRA `(.L_x_69) ;  /* 0x00000000000c4947 */ /* 0x000fea0003800000 */
[----:B------:R-:W5:Y:S02]  /*2b30*/  LDG.E.U8 R156, desc[UR36][R162.64+0x20] ;  /* 0x00002024a29c7981 */ /* 0x000f64000c1e1100 */
[----:B-----5:R-:W-:-:S05]  /*2b40*/  PRMT R22, R156, 0x8880, RZ ;  /* 0x000088809c167816 */ /* 0x020fca00000000ff */
[----:B------:R-:W-:-:S07]  /*2b50*/  IMAD R167, R22, R155, RZ ;  /* 0x0000009b16a77224 */ /* 0x000fce00078e02ff */
.L_x_69:
[----:B------:R-:W-:Y:S05]  /*2b60*/  BSYNC B1 ;  /* 0x0000000000017941 */ /* 0x000fea0003800000 */
.L_x_68:
        /* <DEDUP_REMOVED lines=10> */
.L_x_71:
[----:B------:R-:W-:Y:S05]  /*2c10*/  BSYNC B1 ;  /* 0x0000000000017941 */ /* 0x000fea0003800000 */
.L_x_70:
[----:B------:R-:W-:Y:S01]  /*2c20*/  @!P2 IMAD R105, R105, R154, R167 ;  /* 0x0000009a6969a224 */ /* 0x000fe200078e02a7 */
[----:B------:R-:W-:Y:S04]  /*2c30*/  BSSY B1, `(.L_x_72) ;  /* 0x0000006000017945 */ /* 0x000fe80003800000 */
[----:B------:R0:W-:Y:S01]  /*2c40*/  @!P2 STG.E.U8 desc[UR36][R158.64+0x21], R105 ;  /* 0x000021699e00a986 */ /* 0x0001e2000c101124 */
[----:B------:R-:W-:Y:S05]  /*2c50*/  @P3 BRA `(.L_x_73) ;  /* 0x00000000000c3947 */ /* 0x000fea0003800000 */
[----:B------:R-:W5:Y:S02]  /*2c60*/  LDG.E.U8 R156, desc[UR36][R88.64+0x20] ;  /* 0x00002024589c7981 */ /* 0x000f64000c1e1100 */
[----:B-----5:R-:W-:-:S05]  /*2c70*/  PRMT R22, R156, 0x8880, RZ ;  /* 0x000088809c167816 */ /* 0x020fca00000000ff */
[----:B------:R-:W-:-:S07]  /*2c80*/  IMAD R167, R22, R155, RZ ;  /* 0x0000009b16a77224 */ /* 0x000fce00078e02ff */
.L_x_73:
[----:B------:R-:W-:Y:S05]  /*2c90*/  BSYNC B1 ;  /* 0x0000000000017941 */ /* 0x000fea0003800000 */
.L_x_72:
[----:B--2---:R-:W-:Y:S01]  /*2ca0*/  @!P3 IMAD R91, R106, R154, R167 ;  /* 0x0000009a6a5bb224 */ /* 0x004fe200078e02a7 */
[----:B------:R-:W-:Y:S04]  /*2cb0*/  BSSY B1, `(.L_x_74) ;  /* 0x0000006000017945 */ /* 0x000fe80003800000 */
[----:B------:R2:W-:Y:S01]  /*2cc0*/  @!P3 STG.E.U8 desc[UR36][R12.64+0x20], R91 ;  /* 0x0000205b0c00b986 */ /* 0x0005e2000c101124 */
[----:B------:R-:W-:Y:S05]  /*2cd0*/  @P4 BRA `(.L_x_75) ;  /* 0x00000000000c4947 */ /* 0x000fea0003800000 */
[----:B------:R-:W5:Y:S02]  /*2ce0*/  LDG.E.U8 R156, desc[UR36][R88.64+0x21] ;  /* 0x00002124589c7981 */ /* 0x000f64000c1e1100 */
[----:B-----5:R-:W-:-:S05]  /*2cf0*/  PRMT R22, R156, 0x8880, RZ ;  /* 0x000088809c167816 */ /* 0x020fca00000000ff */
[----:B------:R-:W-:-:S07]  /*2d00*/  IMAD R167, R22, R155, RZ ;  /* 0x0000009b16a77224 */ /* 0x000fce00078e02ff */
.L_x_75:
[----:B------:R-:W-:Y:S05]  /*2d10*/  BSYNC B1 ;  /* 0x0000000000017941 */ /* 0x000fea0003800000 */
.L_x_74:
        /* <DEDUP_REMOVED lines=10> */
.L_x_77:
[----:B------:R-:W-:Y:S05]  /*2dc0*/  BSYNC B1 ;  /* 0x0000000000017941 */ /* 0x000fea0003800000 */
.L_x_76:
[----:B--2---:R-:W-:Y:S01]  /*2dd0*/  @!P2 IMAD R91, R108, R154, R167 ;  /* 0x0000009a6c5ba224 */ /* 0x004fe200078e02a7 */
[----:B------:R-:W-:Y:S04]  /*2de0*/  BSSY B1, `(.L_x_78) ;  /* 0x0000006000017945 */ /* 0x000fe80003800000 */
[----:B------:R2:W-:Y:S01]  /*2df0*/  @!P2 STG.E.U8 desc[UR36][R158.64+0x28], R91 ;  /* 0x0000285b9e00a986 */ /* 0x0005e2000c101124 */
[----:B------:R-:W-:Y:S05]  /*2e00*/  @P3 BRA `(.L_x_79) ;  /* 0x00000000000c3947 */ /* 0x000fea0003800000 */
[----:B------:R-:W5:Y:S02]  /*2e10*/  LDG.E.U8 R156, desc[UR36][R162.64+0x29] ;  /* 0x00002924a29c7981 */ /* 0x000f64000c1e1100 */
[----:B-----5:R-:W-:-:S05]  /*2e20*/  PRMT R22, R156, 0x8880, RZ ;  /* 0x000088809c167816 */ /* 0x020fca00000000ff */
[----:B------:R-:W-:-:S07]  /*2e30*/  IMAD R167, R22, R155, RZ ;  /* 0x0000009b16a77224 */ /* 0x000fce00078e02ff */
.L_x_79:
[----:B------:R-:W-:Y:S05]  /*2e40*/  BSYNC B1 ;  /* 0x0000000000017941 */ /* 0x000fea0003800000 */
.L_x_78:
[----:B------:R-:W-:Y:S01]  /*2e50*/  @!P3 IMAD R109, R109, R154, R167 ;  /* 0x0000009a6d6db224 */ /* 0x000fe200078e02a7 */
[----:B------:R-:W-:Y:S04]  /*2e60*/  BSSY B1, `(.L_x_80) ;  /* 0x0000006000017945 */ /* 0x000fe80003800000 */
[----:B------:R0:W-:Y:S01]  /*2e70*/  @!P3 STG.E.U8 desc[UR36][R158.64+0x29], R109 ;  /* 0x0000296d9e00b986 */ /* 0x0001e2000c101124 */
[----:B------:R-:W-:Y:S05]  /*2e80*/  @P4 BRA `(.L_x_81) ;  /* 0x00000000000c4947 */ /* 0x000fea0003800000 */
[----:B------:R-:W5:Y:S02]  /*2e90*/  LDG.E.U8 R156, desc[UR36][R88.64+0x28] ;  /* 0x00002824589c7981 */ /* 0x000f64000c1e1100 */
[----:B-----5:R-:W-:-:S05]  /*2ea0*/  PRMT R22, R156, 0x8880, RZ ;  /* 0x000088809c167816 */ /* 0x020fca00000000ff */
[----:B------:R-:W-:-:S07]  /*2eb0*/  IMAD R167, R22, R155, RZ ;  /* 0x0000009b16a77224 */ /* 0x000fce00078e02ff */
.L_x_81:
[----:B------:R-:W-:Y:S05]  /*2ec0*/  BSYNC B1 ;  /* 0x0000000000017941 */ /* 0x000fea0003800000 */
.L_x_80:
        /* <DEDUP_REMOVED lines=10> */
.L_x_83:
[----:B------:R-:W-:Y:S05]  /*2f70*/  BSYNC B1 ;  /* 0x0000000000017941 */ /* 0x000fea0003800000 */
.L_x_82:
[----:B------:R-:W-:Y:S01]  /*2f80*/  @!P2 IMAD R111, R111, R154, R167 ;  /* 0x0000009a6f6fa224 */ /* 0x000fe200078e02a7 */
[----:B------:R-:W-:Y:S04]  /*2f90*/  BSSY B1, `(.L_x_84) ;  /* 0x0000006000017945 */ /* 0x000fe80003800000 */
[----:B------:R0:W-:Y:S01]  /*2fa0*/  @!P2 STG.E.U8 desc[UR36][R12.64+0x29], R111 ;  /* 0x0000296f0c00a986 */ /* 0x0001e2000c101124 */
[----:B------:R-:W-:Y:S05]  /*2fb0*/  @P3 BRA `(.L_x_85) ;  /* 0x00000000000c3947 */ /* 0x000fea0003800000 */
[----:B------:R-:W5:Y:S02]  /*2fc0*/  LDG.E.U8 R156, desc[UR36][R162.64+0x30] ;  /* 0x00003024a29c7981 */ /* 0x000f64000c1e1100 */
[----:B-----5:R-:W-:-:S05]  /*2fd0*/  PRMT R22, R156, 0x8880, RZ ;  /* 0x000088809c167816 */ /* 0x020fca00000000ff */
[----:B------:R-:W-:-:S07]  /*2fe0*/  IMAD R167, R22, R155, RZ ;  /* 0x0000009b16a77224 */ /* 0x000fce00078e02ff */
.L_x_85:
[----:B------:R-:W-:Y:S05]  /*2ff0*/  BSYNC B1 ;  /* 0x0000000000017941 */ /* 0x000fea0003800000 */
.L_x_84:
[----:B--2---:R-:W-:Y:S01]  /*3000*/  @!P3 IMAD R91, R112, R154, R167 ;  /* 0x0000009a705bb224 */ /* 0x004fe200078e02a7 */
[----:B------:R-:W-:Y:S04]  /*3010*/  BSSY B1, `(.L_x_86) ;  /* 0x0000006000017945 */ /* 0x000fe80003800000 */
[----:B------:R2:W-:Y:S01]  /*3020*/  @!P3 STG.E.U8 desc[UR36][R158.64+0x30], R91 ;  /* 0x0000305b9e00b986 */ /* 0x0005e2000c101124 */
[----:B------:R-:W-:Y:S05]  /*3030*/  @P4 BRA `(.L_x_87) ;  /* 0x00000000000c4947 */ /* 0x000fea0003800000 */
[----:B------:R-:W5:Y:S02]  /*3040*/  LDG.E.U8 R156, desc[UR36][R162.64+0x31] ;  /* 0x00003124a29c7981 */ /* 0x000f64000c1e1100 */
[----:B-----5:R-:W-:-:S05]  /*3050*/  PRMT R22, R156, 0x8880, RZ ;  /* 0x000088809c167816 */ /* 0x020fca00000000ff */
[----:B------:R-:W-:-:S07]  /*3060*/  IMAD R167, R22, R155, RZ ;  /* 0x0000009b16a77224 */ /* 0x000fce00078e02ff */
.L_x_87:
[----:B------:R-:W-:Y:S05]  /*3070*/  BSYNC B1 ;  /* 0x0000000000017941 */ /* 0x000fea0003800000 */
.L_x_86:
        /* <DEDUP_REMOVED lines=10> */
.L_x_89:
[----:B------:R-:W-:Y:S05]  /*3120*/  BSYNC B1 ;  /* 0x0000000000017941 */ /* 0x000fea0003800000 */
.L_x_88:
[----:B--2---:R-:W-:Y:S01]  /*3130*/  @!P2 IMAD R91, R114, R154, R167 ;  /* 0x0000009a725ba224 */ /* 0x004fe200078e02a7 */
[----:B------:R-:W-:Y:S04]  /*3140*/  BSSY B1, `(.L_x_90) ;  /* 0x0000006000017945 */ /* 0x000fe80003800000 */
[----:B------:R2:W-:Y:S01]  /*3150*/  @!P2 STG.E.U8 desc[UR36][R12.64+0x30], R91 ;  /* 0x0000305b0c00a986 */ /* 0x0005e2000c101124 */
[----:B------:R-:W-:Y:S05]  /*3160*/  @P3 BRA `(.L_x_91) ;  /* 0x00000000000c3947 */ /* 0x000fea0003800000 */
[----:B------:R-:W5:Y:S02]  /*3170*/  LDG.E.U8 R156, desc[UR36][R88.64+0x31] ;  /* 0x00003124589c7981 */ /* 0x000f64000c1e1100 */
[----:B-----5:R-:W-:-:S05]  /*3180*/  PRMT R22, R156, 0x8880, RZ ;  /* 0x000088809c167816 */ /* 0x020fca00000000ff */
[----:B------:R-:W-:-:S07]  /*3190*/  IMAD R167, R22, R155, RZ ;  /* 0x0000009b16a77224 */ /* 0x000fce00078e02ff */
.L_x_91:
[----:B------:R-:W-:Y:S05]  /*31a0*/  BSYNC B1 ;  /* 0x0000000000017941 */ /* 0x000fea0003800000 */
.L_x_90:
[----:B------:R-:W-:Y:S01]  /*31b0*/  @!P3 IMAD R115, R115, R154, R167 ;  /* 0x0000009a7373b224 */ /* 0x000fe200078e02a7 */
[----:B------:R-:W-:Y:S04]  /*31c0*/  BSSY B1, `(.L_x_92) ;  /* 0x0000006000017945 */ /* 0x000fe80003800000 */
[----:B------:R0:W-:Y:S01]  /*31d0*/  @!P3 STG.E.U8 desc[UR36][R12.64+0x31], R115 ;  /* 0x000031730c00b986 */ /* 0x0001e2000c101124 */
[----:B------:R-:W-:Y:S05]  /*31e0*/  @P4 BRA `(.L_x_93) ;  /* 0x00000000000c4947 */ /* 0x000fea0003800000 */
[----:B------:R-:W5:Y:S02]  /*31f0*/  LDG.E.U8 R156, desc[UR36][R162.64+0x38] ;  /* 0x00003824a29c7981 */ /* 0x000f64000c1e1100 */
[----:B-----5:R-:W-:-:S05]  /*3200*/  PRMT R22, R156, 0x8880, RZ ;  /* 0x000088809c167816 */ /* 0x020fca00000000ff */
[----:B------:R-:W-:-:S07]  /*3210*/  IMAD R167, R22, R155, RZ ;  /* 0x0000009b16a77224 */ /* 0x000fce00078e02ff */
.L_x_93:
[----:B------:R-:W-:Y:S05]  /*3220*/  BSYNC B1 ;  /* 0x0000000000017941 */ /* 0x000fea0003800000 */
.L_x_92:
        /* <DEDUP_REMOVED lines=10> */
.L_x_95:
[----:B------:R-:W-:Y:S05]  /*32d0*/  BSYNC B1 ;  /* 0x0000000000017941 */ /* 0x000fea0003800000 */
.L_x_94:
[----:B------:R-:W-:Y:S01]  /*32e0*/  @!P2 IMAD R117, R117, R154, R167 ;  /* 0x0000009a7575a224 */ /* 0x000fe200078e02a7 */
[----:B------:R-:W-:Y:S04]  /*32f0*/  BSSY B1, `(.L_x_96) ;  /* 0x0000006000017945 */ /* 0x000fe80003800000 */
[----:B------:R0:W-:Y:S01]  /*3300*/  @!P2 STG.E.U8 desc[UR36][R158.64+0x39], R117 ;  /* 0x000039759e00a986 */ /* 0x0001e2000c101124 */
[----:B------:R-:W-:Y:S05]  /*3310*/  @P3 BRA `(.L_x_97) ;  /* 0x00000000000c3947 */ /* 0x000fea0003800000 */
[----:B------:R-:W5:Y:S02]  /*3320*/  LDG.E.U8 R156, desc[UR36][R88.64+0x38] ;  /* 0x00003824589c7981 */ /* 0x000f64000c1e1100 */
[----:B-----5:R-:W-:-:S05]  /*3330*/  PRMT R22, R156, 0x8880, RZ ;  /* 0x000088809c167816 */ /* 0x020fca00000000ff */
[----:B------:R-:W-:-:S07]  /*3340*/  IMAD R167, R22, R155, RZ ;  /* 0x0000009b16a77224 */ /* 0x000fce00078e02ff */
.L_x_97:
[----:B------:R-:W-:Y:S05]  /*3350*/  BSYNC B1 ;  /* 0x0000000000017941 */ /* 0x000fea0003800000 */
.L_x_96:
[----:B--2---:R-:W-:Y:S01]  /*3360*/  @!P3 IMAD R91, R118, R154, R167 ;  /* 0x0000009a765bb224 */ /* 0x004fe200078e02a7 */
[----:B------:R-:W-:Y:S04]  /*3370*/  BSSY B1, `(.L_x_98) ;  /* 0x0000006000017945 */ /* 0x000fe80003800000 */
[----:B------:R2:W-:Y:S01]  /*3380*/  @!P3 STG.E.U8 desc[UR36][R12.64+0x38], R91 ;  /* 0x0000385b0c00b986 */ /* 0x0005e2000c101124 */
[----:B------:R-:W-:Y:S05]  /*3390*/  @P4 BRA `(.L_x_99) ;  /* 0x00000000000c4947 */ /* 0x000fea0003800000 */
[----:B------:R-:W5:Y:S02]  /*33a0*/  LDG.E.U8 R156, desc[UR36][R88.64+0x39] ;  /* 0x00003924589c7981 */ /* 0x000f64000c1e1100 */
[----:B-----5:R-:W-:-:S05]  /*33b0*/  PRMT R22, R156, 0x8880, RZ ;  /* 0x000088809c167816 */ /* 0x020fca00000000ff */
[----:B------:R-:W-:-:S07]  /*33c0*/  IMAD R167, R22, R155, RZ ;  /* 0x0000009b16a77224 */ /* 0x000fce00078e02ff */
.L_x_99:
[----:B------:R-:W-:Y:S05]  /*33d0*/  BSYNC B1 ;  /* 0x0000000000017941 */ /* 0x000fea0003800000 */
.L_x_98:
        /* <DEDUP_REMOVED lines=10> */
.L_x_101:
[----:B------:R-:W-:Y:S05]  /*3480*/  BSYNC B1 ;  /* 0x0000000000017941 */ /* 0x000fea0003800000 */
.L_x_100:
[----:B--2---:R-:W-:Y:S01]  /*3490*/  @!P2 IMAD R91, R120, R154, R167 ;  /* 0x0000009a785ba224 */ /* 0x004fe200078e02a7 */
[----:B------:R-:W-:Y:S04]  /*34a0*/  BSSY B1, `(.L_x_102) ;  /* 0x0000006000017945 */ /* 0x000fe80003800000 */
[----:B------:R2:W-:Y:S01]  /*34b0*/  @!P2 STG.E.U8 desc[UR36][R158.64+0x40], R91 ;  /* 0x0000405b9e00a986 */ /* 0x0005e2000c101124 */
[----:B------:R-:W-:Y:S05]  /*34c0*/  @P3 BRA `(.L_x_103) ;  /* 0x00000000000c3947 */ /* 0x000fea0003800000 */
[----:B------:R-:W5:Y:S02]  /*34d0*/  LDG.E.U8 R156, desc[UR36][R162.64+0x41] ;  /* 0x00004124a29c7981 */ /* 0x000f64000c1e1100 */
[----:B-----5:R-:W-:-:S05]  /*34e0*/  PRMT R22, R156, 0x8880, RZ ;  /* 0x000088809c167816 */ /* 0x020fca00000000ff */
[----:B------:R-:W-:-:S07]  /*34f0*/  IMAD R167, R22, R155, RZ ;  /* 0x0000009b16a77224 */ /* 0x000fce00078e02ff */
.L_x_103:
[----:B------:R-:W-:Y:S05]  /*3500*/  BSYNC B1 ;  /* 0x0000000000017941 */ /* 0x000fea0003800000 */
.L_x_102:
[----:B------:R-:W-:Y:S01]  /*3510*/  @!P3 IMAD R121, R121, R154, R167 ;  /* 0x0000009a7979b224 */ /* 0x000fe200078e02a7 */
[----:B------:R-:W-:Y:S04]  /*3520*/  BSSY B1, `(.L_x_104) ;  /* 0x0000006000017945 */ /* 0x000fe80003800000 */
[----:B------:R0:W-:Y:S01]  /*3530*/  @!P3 STG.E.U8 desc[UR36][R158.64+0x41], R121 ;  /* 0x000041799e00b986 */ /* 0x0001e2000c101124 */
[----:B------:R-:W-:Y:S05]  /*3540*/  @P4 BRA `(.L_x_105) ;  /* 0x00000000000c4947 */ /* 0x000fea0003800000 */
[----:B------:R-:W5:Y:S02]  /*3550*/  LDG.E.U8 R156, desc[UR36][R88.64+0x40] ;  /* 0x00004024589c7981 */ /* 0x000f64000c1e1100 */
[----:B-----5:R-:W-:-:S05]  /*3560*/  PRMT R22, R156, 0x8880, RZ ;  /* 0x000088809c167816 */ /* 0x020fca00000000ff */
[----:B------:R-:W-:-:S07]  /*3570*/  IMAD R167, R22, R155, RZ ;  /* 0x0000009b16a77224 */ /* 0x000fce00078e02ff */
.L_x_105:
[----:B------:R-:W-:Y:S05]  /*3580*/  BSYNC B1 ;  /* 0x0000000000017941 */ /* 0x000fea0003800000 */
.L_x_104:
        /* <DEDUP_REMOVED lines=10> */
.L_x_107:
[----:B------:R-:W-:Y:S05]  /*3630*/  BSYNC B1 ;  /* 0x0000000000017941 */ /* 0x000fea0003800000 */
.L_x_106:
[----:B------:R-:W-:Y:S01]  /*3640*/  @!P2 IMAD R123, R123, R154, R167 ;  /* 0x0000009a7b7ba224 */ /* 0x000fe200078e02a7 */
[----:B------:R-:W-:Y:S04]  /*3650*/  BSSY B1, `(.L_x_108) ;  /* 0x0000006000017945 */ /* 0x000fe80003800000 */
[----:B------:R0:W-:Y:S01]  /*3660*/  @!P2 STG.E.U8 desc[UR36][R12.64+0x41], R123 ;  /* 0x0000417b0c00a986 */ /* 0x0001e2000c101124 */
[----:B------:R-:W-:Y:S05]  /*3670*/  @P3 BRA `(.L_x_109) ;  /* 0x00000000000c3947 */ /* 0x000fea0003800000 */
[----:B------:R-:W5:Y:S02]  /*3680*/  LDG.E.U8 R156, desc[UR36][R162.64+0x48] ;  /* 0x00004824a29c7981 */ /* 0x000f64000c1e1100 */
[----:B-----5:R-:W-:-:S05]  /*3690*/  PRMT R22, R156, 0x8880, RZ ;  /* 0x000088809c167816 */ /* 0x020fca00000000ff */
[----:B------:R-:W-:-:S07]  /*36a0*/  IMAD R167, R22, R155, RZ ;  /* 0x0000009b16a77224 */ /* 0x000fce00078e02ff */
.L_x_109:
[----:B------:R-:W-:Y:S05]  /*36b0*/  BSYNC B1 ;  /* 0x0000000000017941 */ /* 0x000fea0003800000 */
.L_x_108:
[----:B--2---:R-:W-:Y:S01]  /*36c0*/  @!P3 IMAD R91, R124, R154, R167 ;  /* 0x0000009a7c5bb224 */ /* 0x004fe200078e02a7 */
[----:B------:R-:W-:Y:S04]  /*36d0*/  BSSY B1, `(.L_x_110) ;  /* 0x0000006000017945 */ /* 0x000fe80003800000 */
[----:B------:R2:W-:Y:S01]  /*36e0*/  @!P3 STG.E.U8 desc[UR36][R158.64+0x48], R91 ;  /* 0x0000485b9e00b986 */ /* 0x0005e2000c101124 */
[----:B------:R-:W-:Y:S05]  /*36f0*/  @P4 BRA `(.L_x_111) ;  /* 0x00000000000c4947 */ /* 0x000fea0003800000 */
[----:B------:R-:W5:Y:S02]  /*3700*/  LDG.E.U8 R156, desc[UR36][R162.64+0x49] ;  /* 0x00004924a29c7981 */ /* 0x000f64000c1e1100 */
[----:B-----5:R-:W-:-:S05]  /*3710*/  PRMT R22, R156, 0x8880, RZ ;  /* 0x000088809c167816 */ /* 0x020fca00000000ff */
[----:B------:R-:W-:-:S07]  /*3720*/  IMAD R167, R22, R155, RZ ;  /* 0x0000009b16a77224 */ /* 0x000fce00078e02ff */
.L_x_111:
[----:B------:R-:W-:Y:S05]  /*3730*/  BSYNC B1 ;  /* 0x0000000000017941 */ /* 0x000fea0003800000 */
.L_x_110:
        /* <DEDUP_REMOVED lines=10> */
.L_x_113:
[----:B------:R-:W-:Y:S05]  /*37e0*/  BSYNC B1 ;  /* 0x0000000000017941 */ /* 0x000fea0003800000 */
.L_x_112:
[----:B--2---:R-:W-:Y:S01]  /*37f0*/  @!P2 IMAD R91, R126, R154, R167 ;  /* 0x0000009a7e5ba224 */ /* 0x004fe200078e02a7 */
[----:B------:R-:W-:Y:S04]  /*3800*/  BSSY B1, `(.L_x_114) ;  /* 0x0000006000017945 */ /* 0x000fe80003800000 */
[----:B------:R2:W-:Y:S01]  /*3810*/  @!P2 STG.E.U8 desc[UR36][R12.64+0x48], R91 ;  /* 0x0000485b0c00a986 */ /* 0x0005e2000c101124 */
[----:B------:R-:W-:Y:S05]  /*3820*/  @P3 BRA `(.L_x_115) ;  /* 0x00000000000c3947 */ /* 0x000fea0003800000 */
[----:B------:R-:W5:Y:S02]  /*3830*/  LDG.E.U8 R156, desc[UR36][R88.64+0x49] ;  /* 0x00004924589c7981 */ /* 0x000f64000c1e1100 */
[----:B-----5:R-:W-:-:S05]  /*3840*/  PRMT R22, R156, 0x8880, RZ ;  /* 0x000088809c167816 */ /* 0x020fca00000000ff */
[----:B------:R-:W-:-:S07]  /*3850*/  IMAD R167, R22, R155, RZ ;  /* 0x0000009b16a77224 */ /* 0x000fce00078e02ff */
.L_x_115:
[----:B------:R-:W-:Y:S05]  /*3860*/  BSYNC B1 ;  /* 0x0000000000017941 */ /* 0x000fea0003800000 */
.L_x_114:
[----:B------:R-:W-:Y:S01]  /*3870*/  @!P3 IMAD R127, R127, R154, R167 ;  /* 0x0000009a7f7fb224 */ /* 0x000fe200078e02a7 */
[----:B------:R-:W-:Y:S04]  /*3880*/  BSSY B1, `(.L_x_116) ;  /* 0x0000006000017945 */ /* 0x000fe80003800000 */
[----:B------:R0:W-:Y:S01]  /*3890*/  @!P3 STG.E.U8 desc[UR36][R12.64+0x49], R127 ;  /* 0x0000497f0c00b986 */ /* 0x0001e2000c101124 */
[----:B------:R-:W-:Y:S05]  /*38a0*/  @P4 BRA `(.L_x_117) ;  /* 0x00000000000c4947 */ /* 0x000fea0003800000 */
[----:B------:R-:W5:Y:S02]  /*38b0*/  LDG.E.U8 R156, desc[UR36][R162.64+0x50] ;  /* 0x00005024a29c7981 */ /* 0x000f64000c1e1100 */
[----:B-----5:R-:W-:-:S05]  /*38c0*/  PRMT R22, R156, 0x8880, RZ ;  /* 0x000088809c167816 */ /* 0x020fca00000000ff */
[----:B------:R-:W-:-:S07]  /*38d0*/  IMAD R167, R22, R155, RZ ;  /* 0x0000009b16a77224 */ /* 0x000fce00078e02ff */
.L_x_117:
[----:B------:R-:W-:Y:S05]  /*38e0*/  BSYNC B1 ;  /* 0x0000000000017941 */ /* 0x000fea0003800000 */
.L_x_116:
        /* <DEDUP_REMOVED lines=10> */
.L_x_119:
[----:B------:R-:W-:Y:S05]  /*3990*/  BSYNC B1 ;  /* 0x0000000000017941 */ /* 0x000fea0003800000 */
.L_x_118:
[----:B------:R-:W-:Y:S01]  /*39a0*/  @!P2 IMAD R129, R129, R154, R167 ;  /* 0x0000009a8181a224 */ /* 0x000fe200078e02a7 */
[----:B------:R-:W-:Y:S04]  /*39b0*/  BSSY B1, `(.L_x_120) ;  /* 0x0000006000017945 */ /* 0x000fe80003800000 */
[----:B------:R0:W-:Y:S01]  /*39c0*/  @!P2 STG.E.U8 desc[UR36][R158.64+0x51], R129 ;  /* 0x000051819e00a986 */ /* 0x0001e2000c101124 */
[----:B------:R-:W-:Y:S05]  /*39d0*/  @P3 BRA `(.L_x_121) ;  /* 0x00000000000c3947 */ /* 0x000fea0003800000 */
[----:B------:R-:W5:Y:S02]  /*39e0*/  LDG.E.U8 R156, desc[UR36][R88.64+0x50] ;  /* 0x00005024589c7981 */ /* 0x000f64000c1e1100 */
[----:B-----5:R-:W-:-:S05]  /*39f0*/  PRMT R22, R156, 0x8880, RZ ;  /* 0x000088809c167816 */ /* 0x020fca00000000ff */
[----:B------:R-:W-:-:S07]  /*3a00*/  IMAD R167, R22, R155, RZ ;  /* 0x0000009b16a77224 */ /* 0x000fce00078e02ff */
.L_x_121:
[----:B------:R-:W-:Y:S05]  /*3a10*/  BSYNC B1 ;  /* 0x0000000000017941 */ /* 0x000fea0003800000 */
.L_x_120:
[----:B--2---:R-:W-:Y:S01]  /*3a20*/  @!P3 IMAD R91, R130, R154, R167 ;  /* 0x0000009a825bb224 */ /* 0x004fe200078e02a7 */
[----:B------:R-:W-:Y:S04]  /*3a30*/  BSSY B1, `(.L_x_122) ;  /* 0x0000006000017945 */ /* 0x000fe80003800000 */
[----:B------:R2:W-:Y:S01]  /*3a40*/  @!P3 STG.E.U8 desc[UR36][R12.64+0x50], R91 ;  /* 0x0000505b0c00b986 */ /* 0x0005e2000c101124 */
[----:B------:R-:W-:Y:S05]  /*3a50*/  @P4 BRA `(.L_x_123) ;  /* 0x00000000000c4947 */ /* 0x000fea0003800000 */
[----:B------:R-:W5:Y:S02]  /*3a60*/  LDG.E.U8 R156, desc[UR36][R88.64+0x51] ;  /* 0x00005124589c7981 */ /* 0x000f64000c1e1100 */
[----:B-----5:R-:W-:-:S05]  /*3a70*/  PRMT R22, R156, 0x8880, RZ ;  /* 0x000088809c167816 */ /* 0x020fca00000000ff */
[----:B------:R-:W-:-:S07]  /*3a80*/  IMAD R167, R22, R155, RZ ;  /* 0x0000009b16a77224 */ /* 0x000fce00078e02ff */
.L_x_123:
[----:B------:R-:W-:Y:S05]  /*3a90*/  BSYNC B1 ;  /* 0x0000000000017941 */ /* 0x000fea0003800000 */
.L_x_122:
        /* <DEDUP_REMOVED lines=10> */
.L_x_125:
[----:B------:R-:W-:Y:S05]  /*3b40*/  BSYNC B1 ;  /* 0x0000000000017941 */ /* 0x000fea0003800000 */
.L_x_124:
[----:B--2---:R-:W-:Y:S01]  /*3b50*/  @!P2 IMAD R91, R132, R154, R167 ;  /* 0x0000009a845ba224 */ /* 0x004fe200078e02a7 */
[----:B------:R-:W-:Y:S04]  /*3b60*/  BSSY B1, `(.L_x_126) ;  /* 0x0000006000017945 */ /* 0x000fe80003800000 */
[----:B------:R2:W-:Y:S01]  /*3b70*/  @!P2 STG.E.U8 desc[UR36][R158.64+0x58], R91 ;  /* 0x0000585b9e00a986 */ /* 0x0005e2000c101124 */
[----:B------:R-:W-:Y:S05]  /*3b80*/  @P3 BRA `(.L_x_127) ;  /* 0x00000000000c3947 */ /* 0x000fea0003800000 */
[----:B------:R-:W5:Y:S02]  /*3b90*/  LDG.E.U8 R156, desc[UR36][R162.64+0x59] ;  /* 0x00005924a29c7981 */ /* 0x000f64000c1e1100 */
[----:B-----5:R-:W-:-:S05]  /*3ba0*/  PRMT R22, R156, 0x8880, RZ ;  /* 0x000088809c167816 */ /* 0x020fca00000000ff */
[----:B------:R-:W-:-:S07]  /*3bb0*/  IMAD R167, R22, R155, RZ ;  /* 0x0000009b16a77224 */ /* 0x000fce00078e02ff */
.L_x_127:
[----:B------:R-:W-:Y:S05]  /*3bc0*/  BSYNC B1 ;  /* 0x0000000000017941 */ /* 0x000fea0003800000 */
.L_x_126:
[----:B------:R-:W-:Y:S01]  /*3bd0*/  @!P3 IMAD R133, R133, R154, R167 ;  /* 0x0000009a8585b224 */ /* 0x000fe200078e02a7 */
[----:B------:R-:W-:Y:S04]  /*3be0*/  BSSY B1, `(.L_x_128) ;  /* 0x0000006000017945 */ /* 0x000fe80003800000 */
[----:B------:R0:W-:Y:S01]  /*3bf0*/  @!P3 STG.E.U8 desc[UR36][R158.64+0x59], R133 ;  /* 0x000059859e00b986 */ /* 0x0001e2000c101124 */
[----:B------:R-:W-:Y:S05]  /*3c00*/  @P4 BRA `(.L_x_129) ;  /* 0x00000000000c4947 */ /* 0x000fea0003800000 */
[----:B------:R-:W5:Y:S02]  /*3c10*/  LDG.E.U8 R156, desc[UR36][R88.64+0x58] ;  /* 0x00005824589c7981 */ /* 0x000f64000c1e1100 */
[----:B-----5:R-:W-:-:S05]  /*3c20*/  PRMT R22, R156, 0x8880, RZ ;  /* 0x000088809c167816 */ /* 0x020fca00000000ff */
[----:B------:R-:W-:-:S07]  /*3c30*/  IMAD R167, R22, R155, RZ ;  /* 0x0000009b16a77224 */ /* 0x000fce00078e02ff */
.L_x_129:
[----:B------:R-:W-:Y:S05]  /*3c40*/  BSYNC B1 ;  /* 0x0000000000017941 */ /* 0x000fea0003800000 */
.L_x_128:
        /* <DEDUP_REMOVED lines=10> */
.L_x_131:
[----:B------:R-:W-:Y:S05]  /*3cf0*/  BSYNC B1 ;  /* 0x0000000000017941 */ /* 0x000fea0003800000 */
.L_x_130:
[----:B------:R-:W-:Y:S01]  /*3d00*/  @!P2 IMAD R135, R135, R154, R167 ;  /* 0x0000009a8787a224 */ /* 0x000fe200078e02a7 */
[----:B------:R-:W-:Y:S04]  /*3d10*/  BSSY B1, `(.L_x_132) ;  /* 0x0000006000017945 */ /* 0x000fe80003800000 */
[----:B------:R0:W-:Y:S01]  /*3d20*/  @!P2 STG.E.U8 desc[UR36][R12.64+0x59], R135 ;  /* 0x000059870c00a986 */ /* 0x0001e2000c101124 */
[----:B------:R-:W-:Y:S05]  /*3d30*/  @P3 BRA `(.L_x_133) ;  /* 0x00000000000c3947 */ /* 0x000fea0003800000 */
[----:B------:R-:W5:Y:S02]  /*3d40*/  LDG.E.U8 R156, desc[UR36][R162.64+0x60] ;  /* 0x00006024a29c7981 */ /* 0x000f64000c1e1100 */
[----:B-----5:R-:W-:-:S05]  /*3d50*/  PRMT R22, R156, 0x8880, RZ ;  /* 0x000088809c167816 */ /* 0x020fca00000000ff */
[----:B------:R-:W-:-:S07]  /*3d60*/  IMAD R167, R22, R155, RZ ;  /* 0x0000009b16a77224 */ /* 0x000fce00078e02ff */
.L_x_133:
[----:B------:R-:W-:Y:S05]  /*3d70*/  BSYNC B1 ;  /* 0x0000000000017941 */ /* 0x000fea0003800000 */
.L_x_132:
[----:B--2---:R-:W-:Y:S01]  /*3d80*/  @!P3 IMAD R91, R136, R154, R167 ;  /* 0x0000009a885bb224 */ /* 0x004fe200078e02a7 */
[----:B------:R-:W-:Y:S04]  /*3d90*/  BSSY B1, `(.L_x_134) ;  /* 0x0000006000017945 */ /* 0x000fe80003800000 */
[----:B------:R2:W-:Y:S01]  /*3da0*/  @!P3 STG.E.U8 desc[UR36][R158.64+0x60], R91 ;  /* 0x0000605b9e00b986 */ /* 0x0005e2000c101124 */
[----:B------:R-:W-:Y:S05]  /*3db0*/  @P4 BRA `(.L_x_135) ;  /* 0x00000000000c4947 */ /* 0x000fea0003800000 */
[----:B------:R-:W5:Y:S02]  /*3dc0*/  LDG.E.U8 R156, desc[UR36][R162.64+0x61] ;  /* 0x00006124a29c7981 */ /* 0x000f64000c1e1100 */
[----:B-----5:R-:W-:-:S05]  /*3dd0*/  PRMT R22, R156, 0x8880, RZ ;  /* 0x000088809c167816 */ /* 0x020fca00000000ff */
[----:B------:R-:W-:-:S07]  /*3de0*/  IMAD R167, R22, R155, RZ ;  /* 0x0000009b16a77224 */ /* 0x000fce00078e02ff */
.L_x_135:
[----:B------:R-:W-:Y:S05]  /*3df0*/  BSYNC B1 ;  /* 0x0000000000017941 */ /* 0x000fea0003800000 */
.L_x_134:
        /* <DEDUP_REMOVED lines=10> */
.L_x_137:
[----:B------:R-:W-:Y:S05]  /*3ea0*/  BSYNC B1 ;  /* 0x0000000000017941 */ /* 0x000fea0003800000 */
.L_x_136:
[----:B--2---:R-:W-:Y:S01]  /*3eb0*/  @!P2 IMAD R91, R138, R154, R167 ;  /* 0x0000009a8a5ba224 */ /* 0x004fe200078e02a7 */
[----:B------:R-:W-:Y:S04]  /*3ec0*/  BSSY B1, `(.L_x_138) ;  /* 0x0000006000017945 */ /* 0x000fe80003800000 */
[----:B------:R2:W-:Y:S01]  /*3ed0*/  @!P2 STG.E.U8 desc[UR36][R12.64+0x60], R91 ;  /* 0x0000605b0c00a986 */ /* 0x0005e2000c101124 */
[----:B------:R-:W-:Y:S05]  /*3ee0*/  @P3 BRA `(.L_x_139) ;  /* 0x00000000000c3947 */ /* 0x000fea0003800000 */
[----:B------:R-:W5:Y:S02]  /*3ef0*/  LDG.E.U8 R156, desc[UR36][R88.64+0x61] ;  /* 0x00006124589c7981 */ /* 0x000f64000c1e1100 */
[----:B-----5:R-:W-:-:S05]  /*3f00*/  PRMT R22, R156, 0x8880, RZ ;  /* 0x000088809c167816 */ /* 0x020fca00000000ff */
[----:B------:R-:W-:-:S07]  /*3f10*/  IMAD R167, R22, R155, RZ ;  /* 0x0000009b16a77224 */ /* 0x000fce00078e02ff */
.L_x_139:
[----:B------:R-:W-:Y:S05]  /*3f20*/  BSYNC B1 ;  /* 0x0000000000017941 */ /* 0x000fea0003800000 */
.L_x_138:
[----:B------:R-:W-:Y:S01]  /*3f30*/  @!P3 IMAD R139, R139, R154, R167 ;  /* 0x0000009a8b8bb224 */ /* 0x000fe200078e02a7 */
[----:B------:R-:W-:Y:S04]  /*3f40*/  BSSY B1, `(.L_x_140) ;  /* 0x0000006000017945 */ /* 0x000fe80003800000 */
[----:B------:R0:W-:Y:S01]  /*3f50*/  @!P3 STG.E.U8 desc[UR36][R12.64+0x61], R139 ;  /* 0x0000618b0c00b986 */ /* 0x0001e2000c101124 */
[----:B------:R-:W-:Y:S05]  /*3f60*/  @P4 BRA `(.L_x_141) ;  /* 0x00000000000c4947 */ /* 0x000fea0003800000 */
[----:B------:R-:W5:Y:S02]  /*3f70*/  LDG.E.U8 R156, desc[UR36][R162.64+0x68] ;  /* 0x00006824a29c7981 */ /* 0x000f64000c1e1100 */
[----:B-----5:R-:W-:-:S05]  /*3f80*/  PRMT R22, R156, 0x8880, RZ ;  /* 0x000088809c167816 */ /* 0x020fca00000000ff */
[----:B------:R-:W-:-:S07]  /*3f90*/  IMAD R167, R22, R155, RZ ;  /* 0x0000009b16a77224 */ /* 0x000fce00078e02ff */
.L_x_141:
[----:B------:R-:W-:Y:S05]  /*3fa0*/  BSYNC B1 ;  /* 0x0000000000017941 */ /* 0x000fea0003800000 */
.L_x_140:
        /* <DEDUP_REMOVED lines=10> */
.L_x_143:
[----:B------:R-:W-:Y:S05]  /*4050*/  BSYNC B1 ;  /* 0x0000000000017941 */ /* 0x000fea0003800000 */
.L_x_142:
[----:B------:R-:W-:Y:S01]  /*4060*/  @!P2 IMAD R141, R141, R154, R167 ;  /* 0x0000009a8d8da224 */ /* 0x000fe200078e02a7 */
[----:B------:R-:W-:Y:S04]  /*4070*/  BSSY B1, `(.L_x_144) ;  /* 0x0000006000017945 */ /* 0x000fe80003800000 */
[----:B------:R0:W-:Y:S01]  /*4080*/  @!P2 STG.E.U8 desc[UR36][R158.64+0x69], R141 ;  /* 0x0000698d9e00a986 */ /* 0x0001e2000c101124 */
[----:B------:R-:W-:Y:S05]  /*4090*/  @P3 BRA `(.L_x_145) ;  /* 0x00000000000c3947 */ /* 0x000fea0003800000 */
[----:B------:R-:W5:Y:S02]  /*40a0*/  LDG.E.U8 R156, desc[UR36][R88.64+0x68] ;  /* 0x00006824589c7981 */ /* 0x000f64000c1e1100 */
[----:B-----5:R-:W-:-:S05]  /*40b0*/  PRMT R22, R156, 0x8880, RZ ;  /* 0x000088809c167816 */ /* 0x020fca00000000ff */
[----:B------:R-:W-:-:S07]  /*40c0*/  IMAD R167, R22, R155, RZ ;  /* 0x0000009b16a77224 */ /* 0x000fce00078e02ff */
.L_x_145:
[----:B------:R-:W-:Y:S05]  /*40d0*/  BSYNC B1 ;  /* 0x0000000000017941 */ /* 0x000fea0003800000 */
.L_x_144:
[----:B--2---:R-:W-:Y:S01]  /*40e0*/  @!P3 IMAD R91, R142, R154, R167 ;  /* 0x0000009a8e5bb224 */ /* 0x004fe200078e02a7 */
[----:B------:R-:W-:Y:S04]  /*40f0*/  BSSY B1, `(.L_x_146) ;  /* 0x0000006000017945 */ /* 0x000fe80003800000 */
[----:B------:R2:W-:Y:S01]  /*4100*/  @!P3 STG.E.U8 desc[UR36][R12.64+0x68], R91 ;  /* 0x0000685b0c00b986 */ /* 0x0005e2000c101124 */
[----:B------:R-:W-:Y:S05]  /*4110*/  @P4 BRA `(.L_x_147) ;  /* 0x00000000000c4947 */ /* 0x000fea0003800000 */
[----:B------:R-:W5:Y:S02]  /*4120*/  LDG.E.U8 R156, desc[UR36][R88.64+0x69] ;  /* 0x00006924589c7981 */ /* 0x000f64000c1e1100 */
[----:B-----5:R-:W-:-:S05]  /*4130*/  PRMT R22, R156, 0x8880, RZ ;  /* 0x000088809c167816 */ /* 0x020fca00000000ff */
[----:B------:R-:W-:-:S07]  /*4140*/  IMAD R167, R22, R155, RZ ;  /* 0x0000009b16a77224 */ /* 0x000fce00078e02ff */
.L_x_147:
[----:B------:R-:W-:Y:S05]  /*4150*/  BSYNC B1 ;  /* 0x0000000000017941 */ /* 0x000fea0003800000 */
.L_x_146:
        /* <DEDUP_REMOVED lines=10> */
.L_x_149:
[----:B------:R-:W-:Y:S05]  /*4200*/  BSYNC B1 ;  /* 0x0000000000017941 */ /* 0x000fea0003800000 */
.L_x_148:
[----:B--2---:R-:W-:Y:S01]  /*4210*/  @!P2 IMAD R91, R144, R154, R167 ;  /* 0x0000009a905ba224 */ /* 0x004fe200078e02a7 */
[----:B------:R-:W-:Y:S04]  /*4220*/  BSSY B1, `(.L_x_150) ;  /* 0x0000006000017945 */ /* 0x000fe80003800000 */
[----:B------:R2:W-:Y:S01]  /*4230*/  @!P2 STG.E.U8 desc[UR36][R158.64+0x70], R91 ;  /* 0x0000705b9e00a986 */ /* 0x0005e2000c101124 */
[----:B------:R-:W-:Y:S05]  /*4240*/  @P3 BRA `(.L_x_151) ;  /* 0x00000000000c3947 */ /* 0x000fea0003800000 */
[----:B------:R-:W5:Y:S02]  /*4250*/  LDG.E.U8 R156, desc[UR36][R162.64+0x71] ;  /* 0x00007124a29c7981 */ /* 0x000f64000c1e1100 */
[----:B-----5:R-:W-:-:S05]  /*4260*/  PRMT R22, R156, 0x8880, RZ ;  /* 0x000088809c167816 */ /* 0x020fca00000000ff */
[----:B------:R-:W-:-:S07]  /*4270*/  IMAD R167, R22, R155, RZ ;  /* 0x0000009b16a77224 */ /* 0x000fce00078e02ff */
.L_x_151:
[----:B------:R-:W-:Y:S05]  /*4280*/  BSYNC B1 ;  /* 0x0000000000017941 */ /* 0x000fea0003800000 */
.L_x_150:
[----:B------:R-:W-:Y:S01]  /*4290*/  @!P3 IMAD R145, R145, R154, R167 ;  /* 0x0000009a9191b224 */ /* 0x000fe200078e02a7 */
[----:B------:R-:W-:Y:S04]  /*42a0*/  BSSY B1, `(.L_x_152) ;  /* 0x0000006000017945 */ /* 0x000fe80003800000 */
[----:B------:R0:W-:Y:S01]  /*42b0*/  @!P3 STG.E.U8 desc[UR36][R158.64+0x71], R145 ;  /* 0x000071919e00b986 */ /* 0x0001e2000c101124 */
[----:B------:R-:W-:Y:S05]  /*42c0*/  @P4 BRA `(.L_x_153) ;  /* 0x00000000000c4947 */ /* 0x000fea0003800000 */
[----:B------:R-:W5:Y:S02]  /*42d0*/  LDG.E.U8 R156, desc[UR36][R88.64+0x70] ;  /* 0x00007024589c7981 */ /* 0x000f64000c1e1100 */
[----:B-----5:R-:W-:-:S05]  /*42e0*/  PRMT R22, R156, 0x8880, RZ ;  /* 0x000088809c167816 */ /* 0x020fca00000000ff */
[----:B------:R-:W-:-:S07]  /*42f0*/  IMAD R167, R22, R155, RZ ;  /* 0x0000009b16a77224 */ /* 0x000fce00078e02ff */
.L_x_153:
[----:B------:R-:W-:Y:S05]  /*4300*/  BSYNC B1 ;  /* 0x0000000000017941 */ /* 0x000fea0003800000 */
.L_x_152:
[----:B------:R-:W-:Y:S01]  /*4310*/  ISETP.LT.OR P2, PT, R164, 0x72, !P0 ;  /* 0x00000072a400780c */ /* 0x000fe20004741670 */
[----:B--2---:R-:W-:Y:S01]  /*4320*/  @!P4 IMAD R91, R146, R154, R167 ;  /* 0x0000009a925bc224 */ /* 0x004fe200078e02a7 */
[----:B------:R-:W-:Y:S01]  /*4330*/  BSSY B1, `(.L_x_154) ;  /* 0x0000009000017945 */ /* 0x000fe20003800000 */
[----:B------:R-:W-:-:S03]  /*4340*/  IADD3 R165, P3, R165, 0x80, RZ ;  /* 0x00000080a5a57810 */ /* 0x000fc60007f7e0ff */
[----:B------:R2:W-:Y:S01]  /*4350*/  @!P4 STG.E.U8 desc[UR36][R12.64+0x70], R91 ;  /* 0x0000705b0c00c986 */ /* 0x0005e2000c101124 */
[C---:B------:R-:W-:Y:S02]  /*4360*/  ISETP.LT.OR P4, PT, R164.reuse, 0x79, !P1 ;  /* 0x00000079a400780c */ /* 0x040fe40004f81670 */
[----:B------:R-:W-:-:S04]  /*4370*/  ISETP.LT.OR P1, PT, R164, 0x7a, !P1 ;  /* 0x0000007aa400780c */ /* 0x000fc80004f21670 */
[----:B------:R-:W-:Y:S09]  /*4380*/  @P2 BRA `(.L_x_155) ;  /* 0x00000000000c2947 */ /* 0x000ff20003800000 */
[----:B------:R-:W5:Y:S02]  /*4390*/  LDG.E.U8 R156, desc[UR36][R88.64+0x71] ;  /* 0x00007124589c7981 */ /* 0x000f64000c1e1100 */
[----:B-----5:R-:W-:-:S05]  /*43a0*/  PRMT R22, R156, 0x8880, RZ ;  /* 0x000088809c167816 */ /* 0x020fca00000000ff */
[----:B------:R-:W-:-:S07]  /*43b0*/  IMAD R167, R22, R155, RZ ;  /* 0x0000009b16a77224 */ /* 0x000fce00078e02ff */
.L_x_155:
[----:B------:R-:W-:Y:S05]  /*43c0*/  BSYNC B1 ;  /* 0x0000000000017941 */ /* 0x000fea0003800000 */
.L_x_154:
[----:B------:R-:W-:Y:S01]  /*43d0*/  @!P2 IMAD R147, R147, R154, R167 ;  /* 0x0000009a9393a224 */ /* 0x000fe200078e02a7 */
[----:B------:R-:W-:Y:S04]  /*43e0*/  BSSY B1, `(.L_x_156) ;  /* 0x0000006000017945 */ /* 0x000fe80003800000 */
[----:B------:R0:W-:Y:S01]  /*43f0*/  @!P2 STG.E.U8 desc[UR36][R12.64+0x71], R147 ;  /* 0x000071930c00a986 */ /* 0x0001e2000c101124 */
[----:B------:R-:W-:Y:S05]  /*4400*/  @P4 BRA `(.L_x_157) ;  /* 0x00000000000c4947 */ /* 0x000fea0003800000 */
[----:B------:R-:W5:Y:S02]  /*4410*/  LDG.E.U8 R156, desc[UR36][R162.64+0x78] ;  /* 0x00007824a29c7981 */ /* 0x000f64000c1e1100 */
[----:B-----5:R-:W-:-:S05]  /*4420*/  PRMT R22, R156, 0x8880, RZ ;  /* 0x000088809c167816 */ /* 0x020fca00000000ff */
[----:B------:R-:W-:-:S07]  /*4430*/  IMAD R167, R22, R155, RZ ;  /* 0x0000009b16a77224 */ /* 0x000fce00078e02ff */
.L_x_157:
[----:B------:R-:W-:Y:S05]  /*4440*/  BSYNC B1 ;  /* 0x0000000000017941 */ /* 0x000fea0003800000 */
.L_x_156:
[----:B--2---:R-:W-:Y:S01]  /*4450*/  @!P4 IMAD R91, R148, R154, R167 ;  /* 0x0000009a945bc224 */ /* 0x004fe200078e02a7 */
[----:B------:R-:W-:Y:S04]  /*4460*/  BSSY B1, `(.L_x_158) ;  /* 0x0000006000017945 */ /* 0x000fe80003800000 */
[----:B------:R2:W-:Y:S01]  /*4470*/  @!P4 STG.E.U8 desc[UR36][R158.64+0x78], R91 ;  /* 0x0000785b9e00c986 */ /* 0x0005e2000c101124 */
[----:B------:R-:W-:Y:S05]  /*4480*/  @P1 BRA `(.L_x_159) ;  /* 0x00000000000c1947 */ /* 0x000fea0003800000 */
[----:B------:R-:W5:Y:S02]  /*4490*/  LDG.E.U8 R156, desc[UR36][R162.64+0x79] ;  /* 0x00007924a29c7981 */ /* 0x000f64000c1e1100 */
[----:B-----5:R-:W-:-:S05]  /*44a0*/  PRMT R22, R156, 0x8880, RZ ;  /* 0x000088809c167816 */ /* 0x020fca00000000ff */
[----:B------:R-:W-:-:S07]  /*44b0*/  IMAD R167, R22, R155, RZ ;  /* 0x0000009b16a77224 */ /* 0x000fce00078e02ff */
.L_x_159:
[----:B------:R-:W-:Y:S05]  /*44c0*/  BSYNC B1 ;  /* 0x0000000000017941 */ /* 0x000fea0003800000 */
.L_x_158:
[----:B------:R-:W-:Y:S01]  /*44d0*/  IMAD.X R5, RZ, RZ, R5, P3 ;  /* 0x000000ffff057224 */ /* 0x000fe200018e0605 */
[C---:B------:R-:W-:Y:S01]  /*44e0*/  ISETP.LT.OR P3, PT, R164.reuse, 0x79, !P0 ;  /* 0x00000079a400780c */ /* 0x040fe20004761670 */
[----:B------:R-:W-:Y:S01]  /*44f0*/  @!P1 IMAD R149, R149, R154, R167 ;  /* 0x0000009a95959224 */ /* 0x000fe200078e02a7 */
[----:B------:R-:W-:Y:S01]  /*4500*/  ISETP.GE.AND P2, PT, R3, 0x81, PT ;  /* 0x000000810300780c */ /* 0x000fe20003f46270 */
[-C--:B--2---:R-:W-:Y:S01]  /*4510*/  IMAD.WIDE.U32 R90, R165, R14.reuse, R152 ;  /* 0x0000000ea55a7225 */ /* 0x084fe200078e0098 */
[----:B------:R-:W-:Y:S01]  /*4520*/  BSSY B1, `(.L_x_160) ;  /* 0x000000b000017945 */ /* 0x000fe20003800000 */
[C---:B------:R-:W-:Y:S01]  /*4530*/  ISETP.LT.OR P0, PT, R164.reuse, 0x7a, !P0 ;  /* 0x0000007aa400780c */ /* 0x040fe20004701670 */
[----:B------:R2:W-:Y:S01]  /*4540*/  @!P1 STG.E.U8 desc[UR36][R158.64+0x79], R149 ;  /* 0x000079959e009986 */ /* 0x0005e2000c101124 */
[----:B------:R-:W-:Y:S01]  /*4550*/  IMAD R22, R5, R14, RZ ;  /* 0x0000000e05167224 */ /* 0x000fe200078e02ff */
[----:B------:R-:W-:Y:S02]  /*4560*/  ISETP.LT.OR P1, PT, R164, 0x1, !P2 ;  /* 0x00000001a400780c */ /* 0x000fe40005721670 */
[----:B------:R-:W-:Y:S01]  /*4570*/  IADD3 R4, P4, R90, R10, RZ ;  /* 0x0000000a5a047210 */ /* 0x000fe20007f9e0ff */
[----:B---3--:R-:W-:-:S02]  /*4580*/  IMAD R93, R165, R15, R22 ;  /* 0x0000000fa55d7224 */ /* 0x008fc400078e0216 */
[----:B------:R-:W-:Y:S10]  /*4590*/  @P3 BRA `(.L_x_161) ;  /* 0x00000000000c3947 */ /* 0x000ff40003800000 */
[----:B------:R-:W3:Y:S02]  /*45a0*/  LDG.E.U8 R156, desc[UR36][R88.64+0x78] ;  /* 0x00007824589c7981 */ /* 0x000ee4000c1e1100 */
[----:B---3--:R-:W-:-:S05]  /*45b0*/  PRMT R22, R156, 0x8880, RZ ;  /* 0x000088809c167816 */ /* 0x008fca00000000ff */
[----:B------:R-:W-:-:S07]  /*45c0*/  IMAD R167, R22, R155, RZ ;  /* 0x0000009b16a77224 */ /* 0x000fce00078e02ff */
.L_x_161:
[----:B------:R-:W-:Y:S05]  /*45d0*/  BSYNC B1 ;  /* 0x0000000000017941 */ /* 0x000fea0003800000 */
.L_x_160:
[----:B------:R-:W-:Y:S01]  /*45e0*/  @!P3 IMAD R15, R150, R154, R167 ;  /* 0x0000009a960fb224 */ /* 0x000fe200078e02a7 */
[----:B------:R-:W-:Y:S01]  /*45f0*/  BSSY B1, `(.L_x_162) ;  /* 0x0000007000017945 */ /* 0x000fe20003800000 */
[----:B------:R-:W-:-:S03]  /*4600*/  IADD3.X R5, R11, R91, R93, P4, !PT ;  /* 0x0000005b0b057210 */ /* 0x000fc600027fe45d */
[----:B------:R3:W-:Y:S01]  /*4610*/  @!P3 STG.E.U8 desc[UR36][R12.64+0x78], R15 ;  /* 0x0000780f0c00b986 */ /* 0x0007e2000c101124 */
[----:B------:R-:W-:Y:S05]  /*4620*/  @P0 BRA `(.L_x_163) ;  /* 0x00000000000c0947 */ /* 0x000fea0003800000 */
[----:B------:R-:W5:Y:S02]  /*4630*/  LDG.E.U8 R156, desc[UR36][R88.64+0x79] ;  /* 0x00007924589c7981 */ /* 0x000f64000c1e1100 */
[----:B-----5:R-:W-:-:S05]  /*4640*/  PRMT R22, R156, 0x8880, RZ ;  /* 0x000088809c167816 */ /* 0x020fca00000000ff */
[----:B------:R-:W-:-:S07]  /*4650*/  IMAD R167, R22, R155, RZ ;  /* 0x0000009b16a77224 */ /* 0x000fce00078e02ff */
.L_x_163:
[----:B------:R-:W-:Y:S05]  /*4660*/  BSYNC B1 ;  /* 0x0000000000017941 */ /* 0x000fea0003800000 */
.L_x_162:
[----:B------:R-:W-:Y:S01]  /*4670*/  @!P0 IMAD R151, R151, R154, R167 ;  /* 0x0000009a97978224 */ /* 0x000fe200078e02a7 */
[----:B------:R-:W-:Y:S04]  /*4680*/  BSSY B1, `(.L_x_164) ;  /* 0x0000006000017945 */ /* 0x000fe80003800000 */
[----:B------:R0:W-:Y:S01]  /*4690*/  @!P0 STG.E.U8 desc[UR36][R12.64+0x79], R151 ;  /* 0x000079970c008986 */ /* 0x0001e2000c101124 */
[----:B------:R-:W-:Y:S05]  /*46a0*/  @P1 BRA `(.L_x_165) ;  /* 0x00000000000c1947 */ /* 0x000fea0003800000 */
[----:B------:R-:W0:Y:S02]  /*46b0*/  LDG.E.U8 R156, desc[UR36][R4.64] ;  /* 0x00000024049c7981 */ /* 0x000e24000c1e1100 */
[----:B01-34-:R-:W-:-:S05]  /*46c0*/  PRMT R12, R156, 0x8880, RZ ;  /* 0x000088809c0c7816 */ /* 0x01bfca00000000ff */
[----:B------:R-:W-:-:S07]  /*46d0*/  IMAD R167, R12, R155, RZ ;  /* 0x0000009b0ca77224 */ /* 0x000fce00078e02ff */
.L_x_165:
[----:B------:R-:W-:Y:S05]  /*46e0*/  BSYNC B1 ;  /* 0x0000000000017941 */ /* 0x000fea0003800000 */
.L_x_164:
[----:B01-34-:R-:W-:Y:S01]  /*46f0*/  @!P1 IMAD R13, R24, R154, R167 ;  /* 0x0000009a180d9224 */ /* 0x01bfe200078e02a7 */
[----:B------:R-:W-:Y:S01]  /*4700*/  BSSY B1, `(.L_x_166) ;  /* 0x000000b000017945 */ /* 0x000fe20003800000 */
[----:B------:R-:W-:Y:S01]  /*4710*/  IMAD.WIDE.U32 R14, R165, R14, R160 ;  /* 0x0000000ea50e7225 */ /* 0x000fe200078e00a0 */
[----:B------:R-:W-:Y:S02]  /*4720*/  ISETP.GE.AND P0, PT, R3, 0x89, PT ;  /* 0x000000890300780c */ /* 0x000fe40003f06270 */
[----:B------:R0:W-:Y:S01]  /*4730*/  @!P1 STG.E.U8 desc[UR36][R6.64], R13 ;  /* 0x0000000d06009986 */ /* 0x0001e2000c101124 */
[----:B------:R-:W-:Y:S02]  /*4740*/  ISETP.LT.OR P1, PT, R164, 0x2, !P2 ;  /* 0x00000002a400780c */ /* 0x000fe40005721670 */
[----:B------:R-:W-:Y:S01]  /*4750*/  IADD3 R10, P3, P4, R20, R10, R14 ;  /* 0x0000000a140a7210 */ /* 0x000fe20007c7e00e */
[----:B------:R-:W-:-:S10]  /*4760*/  IMAD.IADD R14, R93, 0x1, R15 ;  /* 0x000000015d0e7824 */ /* 0x000fd400078e020f */
[----:B0-----:R-:W-:Y:S05]  /*4770*/  @P1 BRA `(.L_x_167) ;  /* 0x00000000000c1947 */ /* 0x001fea0003800000 */
[----:B------:R-:W3:Y:S02]  /*4780*/  LDG.E.U8 R156, desc[UR36][R4.64+0x1] ;  /* 0x00000124049c7981 */ /* 0x000ee4000c1e1100 */
[----:B---3--:R-:W-:-:S05]  /*4790*/  PRMT R12, R156, 0x8880, RZ ;  /* 0x000088809c0c7816 */ /* 0x008fca00000000ff */
[----:B------:R-:W-:-:S07]  /*47a0*/  IMAD R167, R12, R155, RZ ;  /* 0x0000009b0ca77224 */ /* 0x000fce00078e02ff */
.L_x_167:
[----:B------:R-:W-:Y:S05]  /*47b0*/  BSYNC B1 ;  /* 0x0000000000017941 */ /* 0x000fea0003800000 */
.L_x_166:
[----:B------:R-:W-:Y:S01]  /*47c0*/  IADD3.X R11, R153, R11, R14, P3, P4 ;  /* 0x0000000b990b7210 */ /* 0x000fe20001fe840e */
[----:B------:R-:W-:Y:S01]  /*47d0*/  @!P1 IMAD R25, R25, R154, R167 ;  /* 0x0000009a19199224 */ /* 0x000fe200078e02a7 */
[C---:B------:R-:W-:Y:S01]  /*47e0*/  ISETP.LT.OR P3, PT, R164.reuse, 0x1, !P0 ;  /* 0x00000001a400780c */ /* 0x040fe20004761670 */
[----:B------:R-:W-:Y:S01]  /*47f0*/  BSSY B1, `(.L_x_168) ;  /* 0x0000008000017945 */ /* 0x000fe20003800000 */
[C---:B------:R-:W-:Y:S02]  /*4800*/  ISETP.LT.OR P4, PT, R164.reuse, 0x9, !P2 ;  /* 0x00000009a400780c */ /* 0x040fe40005781670 */
[----:B------:R0:W-:Y:S01]  /*4810*/  @!P1 STG.E.U8 desc[UR36][R6.64+0x1], R25 ;  /* 0x0000011906009986 */ /* 0x0001e2000c101124 */
[----:B------:R-:W-:-:S08]  /*4820*/  ISETP.LT.OR P1, PT, R164, 0x2, !P0 ;  /* 0x00000002a400780c */ /* 0x000fd00004721670 */
[----:B------:R-:W-:Y:S05]  /*4830*/  @P3 BRA `(.L_x_169) ;  /* 0x00000000000c3947 */ /* 0x000fea0003800000 */
[----:B------:R-:W3:Y:S02]  /*4840*/  LDG.E.U8 R156, desc[UR36][R10.64] ;  /* 0x000000240a9c7981 */ /* 0x000ee4000c1e1100 */
[----:B---3--:R-:W-:-:S05]  /*4850*/  PRMT R12, R156, 0x8880, RZ ;  /* 0x000088809c0c7816 */ /* 0x008fca00000000ff */
[----:B------:R-:W-:-:S07]  /*4860*/  IMAD R167, R12, R155, RZ ;  /* 0x0000009b0ca77224 */ /* 0x000fce00078e02ff */
.L_x_169:
[----:B------:R-:W-:Y:S05]  /*4870*/  BSYNC B1 ;  /* 0x0000000000017941 */ /* 0x000fea0003800000 */
.L_x_168:
[----:B------:R-:W-:Y:S01]  /*4880*/  @!P3 IMAD R3, R26, R154, R167 ;  /* 0x0000009a1a03b224 */ /* 0x000fe200078e02a7 */
[----:B------:R-:W-:Y:S04]  /*4890*/  BSSY B1, `(.L_x_170) ;  /* 0x0000006000017945 */ /* 0x000fe80003800000 */
[----:B------:R1:W-:Y:S01]  /*48a0*/  @!P3 STG.E.U8 desc[UR36][R8.64], R3 ;  /* 0x000000030800b986 */ /* 0x0003e2000c101124 */
[----:B------:R-:W-:Y:S05]  /*48b0*/  @P1 BRA `(.L_x_171) ;  /* 0x00000000000c1947 */ /* 0x000fea0003800000 */
[----:B------:R-:W3:Y:S02]  /*48c0*/  LDG.E.U8 R156, desc[UR36][R10.64+0x1] ;  /* 0x000001240a9c7981 */ /* 0x000ee4000c1e1100 */
[----:B---3--:R-:W-:-:S05]  /*48d0*/  PRMT R12, R156, 0x8880, RZ ;  /* 0x000088809c0c7816 */ /* 0x008fca00000000ff */
[----:B------:R-:W-:-:S07]  /*48e0*/  IMAD R167, R12, R155, RZ ;  /* 0x0000009b0ca77224 */ /* 0x000fce00078e02ff */
.L_x_171:
[----:B------:R-:W-:Y:S05]  /*48f0*/  BSYNC B1 ;  /* 0x0000000000017941 */ /* 0x000fea0003800000 */
.L_x_170:
[----:B------:R-:W-:Y:S01]  /*4900*/  @!P1 IMAD R27, R27, R154, R167 ;  /* 0x0000009a1b1b9224 */ /* 0x000fe200078e02a7 */
[----:B------:R-:W-:Y:S04]  /*4910*/  BSSY B1, `(.L_x_172) ;  /* 0x0000006000017945 */ /* 0x000fe80003800000 */
[----:B------:R3:W-:Y:S01]  /*4920*/  @!P1 STG.E.U8 desc[UR36][R8.64+0x1], R27 ;  /* 0x0000011b08009986 */ /* 0x0007e2000c101124 */
[----:B------:R-:W-:Y:S05]  /*4930*/  @P4 BRA `(.L_x_173) ;  /* 0x00000000000c4947 */ /* 0x000fea0003800000 */
[----:B------:R-:W4:Y:S02]  /*4940*/  LDG.E.U8 R156, desc[UR36][R4.64+0x8] ;  /* 0x00000824049c7981 */ /* 0x000f24000c1e1100 */
[----:B----4-:R-:W-:-:S05]  /*4950*/  PRMT R12, R156, 0x8880, RZ ;  /* 0x000088809c0c7816 */ /* 0x010fca00000000ff */
[----:B------:R-:W-:-:S07]  /*4960*/  IMAD R167, R12, R155, RZ ;  /* 0x0000009b0ca77224 */ /* 0x000fce00078e02ff */
.L_x_173:
[----:B------:R-:W-:Y:S05]  /*4970*/  BSYNC B1 ;  /* 0x0000000000017941 */ /* 0x000fea0003800000 */
.L_x_172:
[----:B------:R-:W-:Y:S01]  /*4980*/  ISETP.LT.OR P1, PT, R164, 0xa, !P2 ;  /* 0x0000000aa400780c */ /* 0x000fe20005721670 */
[----:B-1----:R-:W-:Y:S01]  /*4990*/  @!P4 IMAD R3, R28, R154, R167 ;  /* 0x0000009a1c03c224 */ /* 0x002fe200078e02a7 */
[----:B------:R-:W-:Y:S01]  /*49a0*/  BSSY B1, `(.L_x_174) ;  /* 0x0000008000017945 */ /* 0x000fe20003800000 */
[----:B------:R-:W-:-:S03]  /*49b0*/  ISETP.LT.OR P3, PT, R164, 0x9, !P0 ;  /* 0x00000009a400780c */ /* 0x000fc60004761670 */
[----:B------:R1:W-:Y:S01]  /*49c0*/  @!P4 STG.E.U8 desc[UR36][R6.64+0x8], R3 ;  /* 0x000008030600c986 */ /* 0x0003e2000c101124 */
[----:B------:R-:W-:-:S06]  /*49d0*/  ISETP.LT.OR P4, PT, R164, 0xa, !P0 ;  /* 0x0000000aa400780c */ /* 0x000fcc0004781670 */
[----:B------:R-:W-:Y:S07]  /*49e0*/  @P1 BRA `(.L_x_175) ;  /* 0x00000000000c1947 */ /* 0x000fee0003800000 */
[----:B------:R-:W4:Y:S02]  /*49f0*/  LDG.E.U8 R156, desc[UR36][R4.64+0x9] ;  /* 0x00000924049c7981 */ /* 0x000f24000c1e1100 */
[----:B----4-:R-:W-:-:S05]  /*4a00*/  PRMT R12, R156, 0x8880, RZ ;  /* 0x000088809c0c7816 */ /* 0x010fca00000000ff */
[----:B------:R-:W-:-:S07]  /*4a10*/  IMAD R167, R12, R155, RZ ;  /* 0x0000009b0ca77224 */ /* 0x000fce00078e02ff */
.L_x_175:
[----:B------:R-:W-:Y:S05]  /*4a20*/  BSYNC B1 ;  /* 0x0000000000017941 */ /* 0x000fea0003800000 */
.L_x_174:
[----:B------:R-:W-:Y:S01]  /*4a30*/  @!P1 IMAD R29, R29, R154, R167 ;  /* 0x0000009a1d1d9224 */ /* 0x000fe200078e02a7 */
[----:B------:R-:W-:Y:S04]  /*4a40*/  BSSY B1, `(.L_x_176) ;  /* 0x0000006000017945 */ /* 0x000fe80003800000 */
[----:B------:R4:W-:Y:S01]  /*4a50*/  @!P1 STG.E.U8 desc[UR36][R6.64+0x9], R29 ;  /* 0x0000091d06009986 */ /* 0x0009e2000c101124 */
[----:B------:R-:W-:Y:S05]  /*4a60*/  @P3 BRA `(.L_x_177) ;  /* 0x00000000000c3947 */ /* 0x000fea0003800000 */
[----:B------:R-:W5:Y:S02]  /*4a70*/  LDG.E.U8 R156, desc[UR36][R10.64+0x8] ;  /* 0x000008240a9c7981 */ /* 0x000f64000c1e1100 */
[----:B-----5:R-:W-:-:S05]  /*4a80*/  PRMT R12, R156, 0x8880, RZ ;  /* 0x000088809c0c7816 */ /* 0x020fca00000000ff */
[----:B------:R-:W-:-:S07]  /*4a90*/  IMAD R167, R12, R155, RZ ;  /* 0x0000009b0ca77224 */ /* 0x000fce00078e02ff */
.L_x_177:
[----:B------:R-:W-:Y:S05]  /*4aa0*/  BSYNC B1 ;  /* 0x0000000000017941 */ /* 0x000fea0003800000 */
.L_x_176:
[----:B-1----:R-:W-:Y:S01]  /*4ab0*/  @!P3 IMAD R3, R30, R154, R167 ;  /* 0x0000009a1e03b224 */ /* 0x002fe200078e02a7 */
[----:B------:R-:W-:Y:S04]  /*4ac0*/  BSSY B1, `(.L_x_178) ;  /* 0x0000006000017945 */ /* 0x000fe80003800000 */
[----:B------:R1:W-:Y:S01]  /*4ad0*/  @!P3 STG.E.U8 desc[UR36][R8.64+0x8], R3 ;  /* 0x000008030800b986 */ /* 0x0003e2000c101124 */
[----:B------:R-:W-:Y:S05]  /*4ae0*/  @P4 BRA `(.L_x_179) ;  /* 0x00000000000c4947 */ /* 0x000fea0003800000 */
[----:B------:R-:W5:Y:S02]  /*4af0*/  LDG.E.U8 R156, desc[UR36][R10.64+0x9] ;  /* 0x000009240a9c7981 */ /* 0x000f64000c1e1100 */
[----:B-----5:R-:W-:-:S05]  /*4b00*/  PRMT R12, R156, 0x8880, RZ ;  /* 0x000088809c0c7816 */ /* 0x020fca00000000ff */
[----:B------:R-:W-:-:S07]  /*4b10*/  IMAD R167, R12, R155, RZ ;  /* 0x0000009b0ca77224 */ /* 0x000fce00078e02ff */
.L_x_179:
[----:B------:R-:W-:Y:S05]  /*4b20*/  BSYNC B1 ;  /* 0x0000000000017941 */ /* 0x000fea0003800000 */
.L_x_178:
        /* <DEDUP_REMOVED lines=10> */
.L_x_181:
[----:B------:R-:W-:Y:S05]  /*4bd0*/  BSYNC B1 ;  /* 0x0000000000017941 */ /* 0x000fea0003800000 */
.L_x_180:
[----:B-1----:R-:W-:Y:S01]  /*4be0*/  @!P1 IMAD R3, R32, R154, R167 ;  /* 0x0000009a20039224 */ /* 0x002fe200078e02a7 */
[----:B------:R-:W-:Y:S04]  /*4bf0*/  BSSY B1, `(.L_x_182) ;  /* 0x0000006000017945 */ /* 0x000fe80003800000 */
[----:B------:R1:W-:Y:S01]  /*4c00*/  @!P1 STG.E.U8 desc[UR36][R6.64+0x10], R3 ;  /* 0x0000100306009986 */ /* 0x0003e2000c101124 */
[----:B------:R-:W-:Y:S05]  /*4c10*/  @P3 BRA `(.L_x_183) ;  /* 0x00000000000c3947 */ /* 0x000fea0003800000 */
[----:B------:R-:W5:Y:S02]  /*4c20*/  LDG.E.U8 R156, desc[UR36][R4.64+0x11] ;  /* 0x00001124049c7981 */ /* 0x000f64000c1e1100 */
[----:B-----5:R-:W-:-:S05]  /*4c30*/  PRMT R12, R156, 0x8880, RZ ;  /* 0x000088809c0c7816 */ /* 0x020fca00000000ff */
[----:B------:R-:W-:-:S07]  /*4c40*/  IMAD R167, R12, R155, RZ ;  /* 0x0000009b0ca77224 */ /* 0x000fce00078e02ff */
.L_x_183:
[----:B------:R-:W-:Y:S05]  /*4c50*/  BSYNC B1 ;  /* 0x0000000000017941 */ /* 0x000fea0003800000 */
.L_x_182:
[----:B------:R-:W-:Y:S01]  /*4c60*/  @!P3 IMAD R33, R33, R154, R167 ;  /* 0x0000009a2121b224 */ /* 0x000fe200078e02a7 */
[----:B------:R-:W-:Y:S04]  /*4c70*/  BSSY B1, `(.L_x_184) ;  /* 0x0000006000017945 */ /* 0x000fe80003800000 */
[----:B------:R0:W-:Y:S01]  /*4c80*/  @!P3 STG.E.U8 desc[UR36][R6.64+0x11], R33 ;  /* 0x000011210600b986 */ /* 0x0001e2000c101124 */
[----:B------:R-:W-:Y:S05]  /*4c90*/  @P4 BRA `(.L_x_185) ;  /* 0x00000000000c4947 */ /* 0x000fea0003800000 */
[----:B------:R-:W5:Y:S02]  /*4ca0*/  LDG.E.U8 R156, desc[UR36][R10.64+0x10] ;  /* 0x000010240a9c7981 */ /* 0x000f64000c1e1100 */
[----:B-----5:R-:W-:-:S05]  /*4cb0*/  PRMT R12, R156, 0x8880, RZ ;  /* 0x000088809c0c7816 */ /* 0x020fca00000000ff */
[----:B------:R-:W-:-:S07]  /*4cc0*/  IMAD R167, R12, R155, RZ ;  /* 0x0000009b0ca77224 */ /* 0x000fce00078e02ff */
.L_x_185:
[----:B------:R-:W-:Y:S05]  /*4cd0*/  BSYNC B1 ;  /* 0x0000000000017941 */ /* 0x000fea0003800000 */
.L_x_184:
[----:B------:R-:W-:Y:S01]  /*4ce0*/  ISETP.LT.OR P1, PT, R164, 0x12, !P0 ;  /* 0x00000012a400780c */ /* 0x000fe20004721670 */
[----:B-1----:R-:W-:Y:S01]  /*4cf0*/  @!P4 IMAD R3, R34, R154, R167 ;  /* 0x0000009a2203c224 */ /* 0x002fe200078e02a7 */
        /* <DEDUP_REMOVED lines=8> */
.L_x_187:
[----:B------:R-:W-:Y:S05]  /*4d80*/  BSYNC B1 ;  /* 0x0000000000017941 */ /* 0x000fea0003800000 */
.L_x_186:
[----:B------:R-:W-:Y:S01]  /*4d90*/  @!P1 IMAD R35, R35, R154, R167 ;  /* 0x0000009a23239224 */ /* 0x000fe200078e02a7 */
[----:B------:R-:W-:Y:S04]  /*4da0*/  BSSY B1, `(.L_x_188) ;  /* 0x0000006000017945 */ /* 0x000fe80003800000 */
[----:B------:R0:W-:Y:S01]  /*4db0*/  @!P1 STG.E.U8 desc[UR36][R8.64+0x11], R35 ;  /* 0x0000112308009986 */ /* 0x0001e2000c101124 */
[----:B------:R-:W-:Y:S05]  /*4dc0*/  @P3 BRA `(.L_x_189) ;  /* 0x00000000000c3947 */ /* 0x000fea0003800000 */
[----:B------:R-:W5:Y:S02]  /*4dd0*/  LDG.E.U8 R156, desc[UR36][R4.64+0x18] ;  /* 0x00001824049c7981 */ /* 0x000f64000c1e1100 */
[----:B-----5:R-:W-:-:S05]  /*4de0*/  PRMT R12, R156, 0x8880, RZ ;  /* 0x000088809c0c7816 */ /* 0x020fca00000000ff */
[----:B------:R-:W-:-:S07]  /*4df0*/  IMAD R167, R12, R155, RZ ;  /* 0x0000009b0ca77224 */ /* 0x000fce00078e02ff */
.L_x_189:
[----:B------:R-:W-:Y:S05]  /*4e00*/  BSYNC B1 ;  /* 0x0000000000017941 */ /* 0x000fea0003800000 */
.L_x_188:
[----:B-1----:R-:W-:Y:S01]  /*4e10*/  @!P3 IMAD R3, R36, R154, R167 ;  /* 0x0000009a2403b224 */ /* 0x002fe200078e02a7 */
[----:B------:R-:W-:Y:S04]  /*4e20*/  BSSY B1, `(.L_x_190) ;  /* 0x0000006000017945 */ /* 0x000fe80003800000 */
[----:B------:R1:W-:Y:S01]  /*4e30*/  @!P3 STG.E.U8 desc[UR36][R6.64+0x18], R3 ;  /* 0x000018030600b986 */ /* 0x0003e2000c101124 */
[----:B------:R-:W-:Y:S05]  /*4e40*/  @P4 BRA `(.L_x_191) ;  /* 0x00000000000c4947 */ /* 0x000fea0003800000 */
[----:B------:R-:W5:Y:S02]  /*4e50*/  LDG.E.U8 R156, desc[UR36][R4.64+0x19] ;  /* 0x00001924049c7981 */ /* 0x000f64000c1e1100 */
[----:B-----5:R-:W-:-:S05]  /*4e60*/  PRMT R12, R156, 0x8880, RZ ;  /* 0x000088809c0c7816 */ /* 0x020fca00000000ff */
[----:B------:R-:W-:-:S07]  /*4e70*/  IMAD R167, R12, R155, RZ ;  /* 0x0000009b0ca77224 */ /* 0x000fce00078e02ff */
.L_x_191:
[----:B------:R-:W-:Y:S05]  /*4e80*/  BSYNC B1 ;  /* 0x0000000000017941 */ /* 0x000fea0003800000 */
.L_x_190:
        /* <DEDUP_REMOVED lines=10> */
.L_x_193:
[----:B------:R-:W-:Y:S05]  /*4f30*/  BSYNC B1 ;  /* 0x0000000000017941 */ /* 0x000fea0003800000 */
.L_x_192:
[----:B-1----:R-:W-:Y:S01]  /*4f40*/  @!P1 IMAD R3, R38, R154, R167 ;  /* 0x0000009a26039224 */ /* 0x002fe200078e02a7 */
[----:B------:R-:W-:Y:S04]  /*4f50*/  BSSY B1, `(.L_x_194) ;  /* 0x0000006000017945 */ /* 0x000fe80003800000 */
[----:B------:R1:W-:Y:S01]  /*4f60*/  @!P1 STG.E.U8 desc[UR36][R8.64+0x18], R3 ;  /* 0x0000180308009986 */ /* 0x0003e2000c101124 */
[----:B------:R-:W-:Y:S05]  /*4f70*/  @P3 BRA `(.L_x_195) ;  /* 0x00000000000c3947 */ /* 0x000fea0003800000 */
[----:B------:R-:W5:Y:S02]  /*4f80*/  LDG.E.U8 R156, desc[UR36][R10.64+0x19] ;  /* 0x000019240a9c7981 */ /* 0x000f64000c1e1100 */
[----:B-----5:R-:W-:-:S05]  /*4f90*/  PRMT R12, R156, 0x8880, RZ ;  /* 0x000088809c0c7816 */ /* 0x020fca00000000ff */
[----:B------:R-:W-:-:S07]  /*4fa0*/  IMAD R167, R12, R155, RZ ;  /* 0x0000009b0ca77224 */ /* 0x000fce00078e02ff */
.L_x_195:
[----:B------:R-:W-:Y:S05]  /*4fb0*/  BSYNC B1 ;  /* 0x0000000000017941 */ /* 0x000fea0003800000 */
.L_x_194:
[----:B------:R-:W-:Y:S01]  /*4fc0*/  @!P3 IMAD R39, R39, R154, R167 ;  /* 0x0000009a2727b224 */ /* 0x000fe200078e02a7 */
[----:B------:R-:W-:Y:S04]  /*4fd0*/  BSSY B1, `(.L_x_196) ;  /* 0x0000006000017945 */ /* 0x000fe80003800000 */
[----:B------:R0:W-:Y:S01]  /*4fe0*/  @!P3 STG.E.U8 desc[UR36][R8.64+0x19], R39 ;  /* 0x000019270800b986 */ /* 0x0001e2000c101124 */
[----:B------:R-:W-:Y:S05]  /*4ff0*/  @P4 BRA `(.L_x_197) ;  /* 0x00000000000c4947 */ /* 0x000fea0003800000 */
[----:B------:R-:W5:Y:S02]  /*5000*/  LDG.E.U8 R156, desc[UR36][R4.64+0x20] ;  /* 0x00002024049c7981 */ /* 0x000f64000c1e1100 */
[----:B-----5:R-:W-:-:S05]  /*5010*/  PRMT R12, R156, 0x8880, RZ ;  /* 0x000088809c0c7816 */ /* 0x020fca00000000ff */
[----:B------:R-:W-:-:S07]  /*5020*/  IMAD R167, R12, R155, RZ ;  /* 0x0000009b0ca77224 */ /* 0x000fce00078e02ff */
.L_x_197:
[----:B------:R-:W-:Y:S05]  /*5030*/  BSYNC B1 ;  /* 0x0000000000017941 */ /* 0x000fea0003800000 */
.L_x_196:
        /* <DEDUP_REMOVED lines=10> */
.L_x_199:
[----:B------:R-:W-:Y:S05]  /*50e0*/  BSYNC B1 ;  /* 0x0000000000017941 */ /* 0x000fea0003800000 */
.L_x_198:
[----:B------:R-:W-:Y:S01]  /*50f0*/  @!P1 IMAD R41, R41, R154, R167 ;  /* 0x0000009a29299224 */ /* 0x000fe200078e02a7 */
[----:B------:R-:W-:Y:S04]  /*5100*/  BSSY B1, `(.L_x_200) ;  /* 0x0000006000017945 */ /* 0x000fe80003800000 */
[----:B------:R0:W-:Y:S01]  /*5110*/  @!P1 STG.E.U8 desc[UR36][R6.64+0x21], R41 ;  /* 0x0000212906009986 */ /* 0x0001e2000c101124 */
[----:B------:R-:W-:Y:S05]  /*5120*/  @P3 BRA `(.L_x_201) ;  /* 0x00000000000c3947 */ /* 0x000fea0003800000 */
[----:B------:R-:W5:Y:S02]  /*5130*/  LDG.E.U8 R156, desc[UR36][R10.64+0x20] ;  /* 0x000020240a9c7981 */ /* 0x000f64000c1e1100 */
[----:B-----5:R-:W-:-:S05]  /*5140*/  PRMT R12, R156, 0x8880, RZ ;  /* 0x000088809c0c7816 */ /* 0x020fca00000000ff */
[----:B------:R-:W-:-:S07]  /*5150*/  IMAD R167, R12, R155, RZ ;  /* 0x0000009b0ca77224 */ /* 0x000fce00078e02ff */
.L_x_201:
[----:B------:R-:W-:Y:S05]  /*5160*/  BSYNC B1 ;  /* 0x0000000000017941 */ /* 0x000fea0003800000 */
.L_x_200:
[----:B-1----:R-:W-:Y:S01]  /*5170*/  @!P3 IMAD R3, R42, R154, R167 ;  /* 0x0000009a2a03b224 */ /* 0x002fe200078e02a7 */
[----:B------:R-:W-:Y:S04]  /*5180*/  BSSY B1, `(.L_x_202) ;  /* 0x0000006000017945 */ /* 0x000fe80003800000 */
[----:B------:R1:W-:Y:S01]  /*5190*/  @!P3 STG.E.U8 desc[UR36][R8.64+0x20], R3 ;  /* 0x000020030800b986 */ /* 0x0003e2000c101124 */
[----:B------:R-:W-:Y:S05]  /*51a0*/  @P4 BRA `(.L_x_203) ;  /* 0x00000000000c4947 */ /* 0x000fea0003800000 */
[----:B------:R-:W5:Y:S02]  /*51b0*/  LDG.E.U8 R156, desc[UR36][R10.64+0x21] ;  /* 0x000021240a9c7981 */ /* 0x000f64000c1e1100 */
[----:B-----5:R-:W-:-:S05]  /*51c0*/  PRMT R12, R156, 0x8880, RZ ;  /* 0x000088809c0c7816 */ /* 0x020fca00000000ff */
[----:B------:R-:W-:-:S07]  /*51d0*/  IMAD R167, R12, R155, RZ ;  /* 0x0000009b0ca77224 */ /* 0x000fce00078e02ff */
.L_x_203:
[----:B------:R-:W-:Y:S05]  /*51e0*/  BSYNC B1 ;  /* 0x0000000000017941 */ /* 0x000fea0003800000 */
.L_x_202:
        /* <DEDUP_REMOVED lines=10> */
.L_x_205:
[----:B------:R-:W-:Y:S05]  /*5290*/  BSYNC B1 ;  /* 0x0000000000017941 */ /* 0x000fea0003800000 */
.L_x_204:
[----:B-1----:R-:W-:Y:S01]  /*52a0*/  @!P1 IMAD R3, R44, R154, R167 ;  /* 0x0000009a2c039224 */ /* 0x002fe200078e02a7 */
[----:B------:R-:W-:Y:S04]  /*52b0*/  BSSY B1, `(.L_x_206) ;  /* 0x0000006000017945 */ /* 0x000fe80003800000 */
[----:B------:R1:W-:Y:S01]  /*52c0*/  @!P1 STG.E.U8 desc[UR36][R6.64+0x28], R3 ;  /* 0x0000280306009986 */ /* 0x0003e2000c101124 */
[----:B------:R-:W-:Y:S05]  /*52d0*/  @P3 BRA `(.L_x_207) ;  /* 0x00000000000c3947 */ /* 0x000fea0003800000 */
[----:B------:R-:W5:Y:S02]  /*52e0*/  LDG.E.U8 R156, desc[UR36][R4.64+0x29] ;  /* 0x00002924049c7981 */ /* 0x000f64000c1e1100 */
[----:B-----5:R-:W-:-:S05]  /*52f0*/  PRMT R12, R156, 0x8880, RZ ;  /* 0x000088809c0c7816 */ /* 0x020fca00000000ff */
[----:B------:R-:W-:-:S07]  /*5300*/  IMAD R167, R12, R155, RZ ;  /* 0x0000009b0ca77224 */ /* 0x000fce00078e02ff */
.L_x_207:
[----:B------:R-:W-:Y:S05]  /*5310*/  BSYNC B1 ;  /* 0x0000000000017941 */ /* 0x000fea0003800000 */
.L_x_206:
[----:B------:R-:W-:Y:S01]  /*5320*/  @!P3 IMAD R45, R45, R154, R167 ;  /* 0x0000009a2d2db224 */ /* 0x000fe200078e02a7 */
[----:B------:R-:W-:Y:S04]  /*5330*/  BSSY B1, `(.L_x_208) ;  /* 0x0000006000017945 */ /* 0x000fe80003800000 */
[----:B------:R0:W-:Y:S01]  /*5340*/  @!P3 STG.E.U8 desc[UR36][R6.64+0x29], R45 ;  /* 0x0000292d0600b986 */ /* 0x0001e2000c101124 */
[----:B------:R-:W-:Y:S05]  /*5350*/  @P4 BRA `(.L_x_209) ;  /* 0x00000000000c4947 */ /* 0x000fea0003800000 */
[----:B------:R-:W5:Y:S02]  /*5360*/  LDG.E.U8 R156, desc[UR36][R10.64+0x28] ;  /* 0x000028240a9c7981 */ /* 0x000f64000c1e1100 */
[----:B-----5:R-:W-:-:S05]  /*5370*/  PRMT R12, R156, 0x8880, RZ ;  /* 0x000088809c0c7816 */ /* 0x020fca00000000ff */
[----:B------:R-:W-:-:S07]  /*5380*/  IMAD R167, R12, R155, RZ ;  /* 0x0000009b0ca77224 */ /* 0x000fce00078e02ff */
.L_x_209:
[----:B------:R-:W-:Y:S05]  /*5390*/  BSYNC B1 ;  /* 0x0000000000017941 */ /* 0x000fea0003800000 */
.L_x_208:
        /* <DEDUP_REMOVED lines=10> */
.L_x_211:
[----:B------:R-:W-:Y:S05]  /*5440*/  BSYNC B1 ;  /* 0x0000000000017941 */ /* 0x000fea0003800000 */
.L_x_210:
[----:B------:R-:W-:Y:S01]  /*5450*/  @!P1 IMAD R47, R47, R154, R167 ;  /* 0x0000009a2f2f9224 */ /* 0x000fe200078e02a7 */
[----:B------:R-:W-:Y:S04]  /*5460*/  BSSY B1, `(.L_x_212) ;  /* 0x0000006000017945 */ /* 0x000fe80003800000 */
[----:B------:R0:W-:Y:S01]  /*5470*/  @!P1 STG.E.U8 desc[UR36][R8.64+0x29], R47 ;  /* 0x0000292f08009986 */ /* 0x0001e2000c101124 */
[----:B------:R-:W-:Y:S05]  /*5480*/  @P3 BRA `(.L_x_213) ;  /* 0x00000000000c3947 */ /* 0x000fea0003800000 */
[----:B------:R-:W5:Y:S02]  /*5490*/  LDG.E.U8 R156, desc[UR36][R4.64+0x30] ;  /* 0x00003024049c7981 */ /* 0x000f64000c1e1100 */
[----:B-----5:R-:W-:-:S05]  /*54a0*/  PRMT R12, R156, 0x8880, RZ ;  /* 0x000088809c0c7816 */ /* 0x020fca00000000ff */
[----:B------:R-:W-:-:S07]  /*54b0*/  IMAD R167, R12, R155, RZ ;  /* 0x0000009b0ca77224 */ /* 0x000fce00078e02ff */
.L_x_213:
[----:B------:R-:W-:Y:S05]  /*54c0*/  BSYNC B1 ;  /* 0x0000000000017941 */ /* 0x000fea0003800000 */
.L_x_212:
[----:B-1----:R-:W-:Y:S01]  /*54d0*/  @!P3 IMAD R3, R48, R154, R167 ;  /* 0x0000009a3003b224 */ /* 0x002fe200078e02a7 */
[----:B------:R-:W-:Y:S04]  /*54e0*/  BSSY B1, `(.L_x_214) ;  /* 0x0000006000017945 */ /* 0x000fe80003800000 */
[----:B------:R1:W-:Y:S01]  /*54f0*/  @!P3 STG.E.U8 desc[UR36][R6.64+0x30], R3 ;  /* 0x000030030600b986 */ /* 0x0003e2000c101124 */
[----:B------:R-:W-:Y:S05]  /*5500*/  @P4 BRA `(.L_x_215) ;  /* 0x00000000000c4947 */ /* 0x000fea0003800000 */
[----:B------:R-:W5:Y:S02]  /*5510*/  LDG.E.U8 R156, desc[UR36][R4.64+0x31] ;  /* 0x00003124049c7981 */ /* 0x000f64000c1e1100 */
[----:B-----5:R-:W-:-:S05]  /*5520*/  PRMT R12, R156, 0x8880, RZ ;  /* 0x000088809c0c7816 */ /* 0x020fca00000000ff */
[----:B------:R-:W-:-:S07]  /*5530*/  IMAD R167, R12, R155, RZ ;  /* 0x0000009b0ca77224 */ /* 0x000fce00078e02ff */
.L_x_215:
[----:B------:R-:W-:Y:S05]  /*5540*/  BSYNC B1 ;  /* 0x0000000000017941 */ /* 0x000fea0003800000 */
.L_x_214:
        /* <DEDUP_REMOVED lines=10> */
.L_x_217:
[----:B------:R-:W-:Y:S05]  /*55f0*/  BSYNC B1 ;  /* 0x0000000000017941 */ /* 0x000fea0003800000 */
.L_x_216:
[----:B-1----:R-:W-:Y:S01]  /*5600*/  @!P1 IMAD R3, R50, R154, R167 ;  /* 0x0000009a32039224 */ /* 0x002fe200078e02a7 */
[----:B------:R-:W-:Y:S04]  /*5610*/  BSSY B1, `(.L_x_218) ;  /* 0x0000006000017945 */ /* 0x000fe80003800000 */
[----:B------:R1:W-:Y:S01]  /*5620*/  @!P1 STG.E.U8 desc[UR36][R8.64+0x30], R3 ;  /* 0x0000300308009986 */ /* 0x0003e2000c101124 */
[----:B------:R-:W-:Y:S05]  /*5630*/  @P3 BRA `(.L_x_219) ;  /* 0x00000000000c3947 */ /* 0x000fea0003800000 */
[----:B------:R-:W5:Y:S02]  /*5640*/  LDG.E.U8 R156, desc[UR36][R10.64+0x31] ;  /* 0x000031240a9c7981 */ /* 0x000f64000c1e1100 */
[----:B-----5:R-:W-:-:S05]  /*5650*/  PRMT R12, R156, 0x8880, RZ ;  /* 0x000088809c0c7816 */ /* 0x020fca00000000ff */
[----:B------:R-:W-:-:S07]  /*5660*/  IMAD R167, R12, R155, RZ ;  /* 0x0000009b0ca77224 */ /* 0x000fce00078e02ff */
.L_x_219:
[----:B------:R-:W-:Y:S05]  /*5670*/  BSYNC B1 ;  /* 0x0000000000017941 */ /* 0x000fea0003800000 */
.L_x_218:
[----:B------:R-:W-:Y:S01]  /*5680*/  @!P3 IMAD R51, R51, R154, R167 ;  /* 0x0000009a3333b224 */ /* 0x000fe200078e02a7 */
[----:B------:R-:W-:Y:S04]  /*5690*/  BSSY B1, `(.L_x_220) ;  /* 0x0000006000017945 */ /* 0x000fe80003800000 */
[----:B------:R0:W-:Y:S01]  /*56a0*/  @!P3 STG.E.U8 desc[UR36][R8.64+0x31], R51 ;  /* 0x000031330800b986 */ /* 0x0001e2000c101124 */
[----:B------:R-:W-:Y:S05]  /*56b0*/  @P4 BRA `(.L_x_221) ;  /* 0x00000000000c4947 */ /* 0x000fea0003800000 */
[----:B------:R-:W5:Y:S02]  /*56c0*/  LDG.E.U8 R156, desc[UR36][R4.64+0x38] ;  /* 0x00003824049c7981 */ /* 0x000f64000c1e1100 */
[----:B-----5:R-:W-:-:S05]  /*56d0*/  PRMT R12, R156, 0x8880, RZ ;  /* 0x000088809c0c7816 */ /* 0x020fca00000000ff */
[----:B------:R-:W-:-:S07]  /*56e0*/  IMAD R167, R12, R155, RZ ;  /* 0x0000009b0ca77224 */ /* 0x000fce00078e02ff */
.L_x_221:
[----:B------:R-:W-:Y:S05]  /*56f0*/  BSYNC B1 ;  /* 0x0000000000017941 */ /* 0x000fea0003800000 */
.L_x_220:
        /* <DEDUP_REMOVED lines=10> */
.L_x_223:
[----:B------:R-:W-:Y:S05]  /*57a0*/  BSYNC B1 ;  /* 0x0000000000017941 */ /* 0x000fea0003800000 */
.L_x_222:
[----:B------:R-:W-:Y:S01]  /*57b0*/  @!P1 IMAD R53, R53, R154, R167 ;  /* 0x0000009a35359224 */ /* 0x000fe200078e02a7 */
[----:B------:R-:W-:Y:S04]  /*57c0*/  BSSY B1, `(.L_x_224) ;  /* 0x0000006000017945 */ /* 0x000fe80003800000 */
[----:B------:R0:W-:Y:S01]  /*57d0*/  @!P1 STG.E.U8 desc[UR36][R6.64+0x39], R53 ;  /* 0x0000393506009986 */ /* 0x0001e2000c101124 */
[----:B------:R-:W-:Y:S05]  /*57e0*/  @P3 BRA `(.L_x_225) ;  /* 0x00000000000c3947 */ /* 0x000fea0003800000 */
[----:B------:R-:W5:Y:S02]  /*57f0*/  LDG.E.U8 R156, desc[UR36][R10.64+0x38] ;  /* 0x000038240a9c7981 */ /* 0x000f64000c1e1100 */
[----:B-----5:R-:W-:-:S05]  /*5800*/  PRMT R12, R156, 0x8880, RZ ;  /* 0x000088809c0c7816 */ /* 0x020fca00000000ff */
[----:B------:R-:W-:-:S07]  /*5810*/  IMAD R167, R12, R155, RZ ;  /* 0x0000009b0ca77224 */ /* 0x000fce00078e02ff */
.L_x_225:
[----:B------:R-:W-:Y:S05]  /*5820*/  BSYNC B1 ;  /* 0x0000000000017941 */ /* 0x000fea0003800000 */
.L_x_224:
[----:B-1----:R-:W-:Y:S01]  /*5830*/  @!P3 IMAD R3, R54, R154, R167 ;  /* 0x0000009a3603b224 */ /* 0x002fe200078e02a7 */
[----:B------:R-:W-:Y:S04]  /*5840*/  BSSY B1, `(.L_x_226) ;  /* 0x0000006000017945 */ /* 0x000fe80003800000 */
[----:B------:R1:W-:Y:S01]  /*5850*/  @!P3 STG.E.U8 desc[UR36][R8.64+0x38], R3 ;  /* 0x000038030800b986 */ /* 0x0003e2000c101124 */
[----:B------:R-:W-:Y:S05]  /*5860*/  @P4 BRA `(.L_x_227) ;  /* 0x00000000000c4947 */ /* 0x000fea0003800000 */
[----:B------:R-:W5:Y:S02]  /*5870*/  LDG.E.U8 R156, desc[UR36][R10.64+0x39] ;  /* 0x000039240a9c7981 */ /* 0x000f64000c1e1100 */
[----:B-----5:R-:W-:-:S05]  /*5880*/  PRMT R12, R156, 0x8880, RZ ;  /* 0x000088809c0c7816 */ /* 0x020fca00000000ff */
[----:B------:R-:W-:-:S07]  /*5890*/  IMAD R167, R12, R155, RZ ;  /* 0x0000009b0ca77224 */ /* 0x000fce00078e02ff */
.L_x_227:
[----:B------:R-:W-:Y:S05]  /*58a0*/  BSYNC B1 ;  /* 0x0000000000017941 */ /* 0x000fea0003800000 */
.L_x_226:
        /* <DEDUP_REMOVED lines=10> */
.L_x_229:
[----:B------:R-:W-:Y:S05]  /*5950*/  BSYNC B1 ;  /* 0x0000000000017941 */ /* 0x000fea0003800000 */
.L_x_228:
[----:B-1----:R-:W-:Y:S01]  /*5960*/  @!P1 IMAD R3, R56, R154, R167 ;  /* 0x0000009a38039224 */ /* 0x002fe200078e02a7 */
[----:B------:R-:W-:Y:S04]  /*5970*/  BSSY B1, `(.L_x_230) ;  /* 0x0000006000017945 */ /* 0x000fe80003800000 */
[----:B------:R1:W-:Y:S01]  /*5980*/  @!P1 STG.E.U8 desc[UR36][R6.64+0x40], R3 ;  /* 0x0000400306009986 */ /* 0x0003e2000c101124 */
[----:B------:R-:W-:Y:S05]  /*5990*/  @P3 BRA `(.L_x_231) ;  /* 0x00000000000c3947 */ /* 0x000fea0003800000 */
[----:B------:R-:W5:Y:S02]  /*59a0*/  LDG.E.U8 R156, desc[UR36][R4.64+0x41] ;  /* 0x00004124049c7981 */ /* 0x000f64000c1e1100 */
[----:B-----5:R-:W-:-:S05]  /*59b0*/  PRMT R12, R156, 0x8880, RZ ;  /* 0x000088809c0c7816 */ /* 0x020fca00000000ff */
[----:B------:R-:W-:-:S07]  /*59c0*/  IMAD R167, R12, R155, RZ ;  /* 0x0000009b0ca77224 */ /* 0x000fce00078e02ff */
.L_x_231:
[----:B------:R-:W-:Y:S05]  /*59d0*/  BSYNC B1 ;  /* 0x0000000000017941 */ /* 0x000fea0003800000 */
.L_x_230:
[----:B------:R-:W-:Y:S01]  /*59e0*/  @!P3 IMAD R57, R57, R154, R167 ;  /* 0x0000009a3939b224 */ /* 0x000fe200078e02a7 */
[----:B------:R-:W-:Y:S04]  /*59f0*/  BSSY B1, `(.L_x_232) ;  /* 0x0000006000017945 */ /* 0x000fe80003800000 */
[----:B------:R0:W-:Y:S01]  /*5a00*/  @!P3 STG.E.U8 desc[UR36][R6.64+0x41], R57 ;  /* 0x000041390600b986 */ /* 0x0001e2000c101124 */
[----:B------:R-:W-:Y:S05]  /*5a10*/  @P4 BRA `(.L_x_233) ;  /* 0x00000000000c4947 */ /* 0x000fea0003800000 */
[----:B------:R-:W5:Y:S02]  /*5a20*/  LDG.E.U8 R156, desc[UR36][R10.64+0x40] ;  /* 0x000040240a9c7981 */ /* 0x000f64000c1e1100 */
[----:B-----5:R-:W-:-:S05]  /*5a30*/  PRMT R12, R156, 0x8880, RZ ;  /* 0x000088809c0c7816 */ /* 0x020fca00000000ff */
[----:B------:R-:W-:-:S07]  /*5a40*/  IMAD R167, R12, R155, RZ ;  /* 0x0000009b0ca77224 */ /* 0x000fce00078e02ff */
.L_x_233:
[----:B------:R-:W-:Y:S05]  /*5a50*/  BSYNC B1 ;  /* 0x0000000000017941 */ /* 0x000fea0003800000 */
.L_x_232:
        /* <DEDUP_REMOVED lines=10> */
.L_x_235:
[----:B------:R-:W-:Y:S05]  /*5b00*/  BSYNC B1 ;  /* 0x0000000000017941 */ /* 0x000fea0003800000 */
.L_x_234:
[----:B------:R-:W-:Y:S01]  /*5b10*/  @!P1 IMAD R59, R59, R154, R167 ;  /* 0x0000009a3b3b9224 */ /* 0x000fe200078e02a7 */
[----:B------:R-:W-:Y:S04]  /*5b20*/  BSSY B1, `(.L_x_236) ;  /* 0x0000006000017945 */ /* 0x000fe80003800000 */
[----:B------:R0:W-:Y:S01]  /*5b30*/  @!P1 STG.E.U8 desc[UR36][R8.64+0x41], R59 ;  /* 0x0000413b08009986 */ /* 0x0001e2000c101124 */
[----:B------:R-:W-:Y:S05]  /*5b40*/  @P3 BRA `(.L_x_237) ;  /* 0x00000000000c3947 */ /* 0x000fea0003800000 */
[----:B------:R-:W5:Y:S02]  /*5b50*/  LDG.E.U8 R156, desc[UR36][R4.64+0x48] ;  /* 0x00004824049c7981 */ /* 0x000f64000c1e1100 */
[----:B-----5:R-:W-:-:S05]  /*5b60*/  PRMT R12, R156, 0x8880, RZ ;  /* 0x000088809c0c7816 */ /* 0x020fca00000000ff */
[----:B------:R-:W-:-:S07]  /*5b70*/  IMAD R167, R12, R155, RZ ;  /* 0x0000009b0ca77224 */ /* 0x000fce00078e02ff */
.L_x_237:
[----:B------:R-:W-:Y:S05]  /*5b80*/  BSYNC B1 ;  /* 0x0000000000017941 */ /* 0x000fea0003800000 */
.L_x_236:
[----:B-1----:R-:W-:Y:S01]  /*5b90*/  @!P3 IMAD R3, R60, R154, R167 ;  /* 0x0000009a3c03b224 */ /* 0x002fe200078e02a7 */
[----:B------:R-:W-:Y:S04]  /*5ba0*/  BSSY B1, `(.L_x_238) ;  /* 0x0000006000017945 */ /* 0x000fe80003800000 */
[----:B------:R1:W-:Y:S01]  /*5bb0*/  @!P3 STG.E.U8 desc[UR36][R6.64+0x48], R3 ;  /* 0x000048030600b986 */ /* 0x0003e2000c101124 */
[----:B------:R-:W-:Y:S05]  /*5bc0*/  @P4 BRA `(.L_x_239) ;  /* 0x00000000000c4947 */ /* 0x000fea0003800000 */
[----:B------:R-:W5:Y:S02]  /*5bd0*/  LDG.E.U8 R156, desc[UR36][R4.64+0x49] ;  /* 0x00004924049c7981 */ /* 0x000f64000c1e1100 */
[----:B-----5:R-:W-:-:S05]  /*5be0*/  PRMT R12, R156, 0x8880, RZ ;  /* 0x000088809c0c7816 */ /* 0x020fca00000000ff */
[----:B------:R-:W-:-:S07]  /*5bf0*/  IMAD R167, R12, R155, RZ ;  /* 0x0000009b0ca77224 */ /* 0x000fce00078e02ff */
.L_x_239:
[----:B------:R-:W-:Y:S05]  /*5c00*/  BSYNC B1 ;  /* 0x0000000000017941 */ /* 0x000fea0003800000 */
.L_x_238:
        /* <DEDUP_REMOVED lines=10> */
.L_x_241:
[----:B------:R-:W-:Y:S05]  /*5cb0*/  BSYNC B1 ;  /* 0x0000000000017941 */ /* 0x000fea0003800000 */
.L_x_240:
[----:B-1----:R-:W-:Y:S01]  /*5cc0*/  @!P1 IMAD R3, R62, R154, R167 ;  /* 0x0000009a3e039224 */ /* 0x002fe200078e02a7 */
[----:B------:R-:W-:Y:S04]  /*5cd0*/  BSSY B1, `(.L_x_242) ;  /* 0x0000006000017945 */ /* 0x000fe80003800000 */
[----:B------:R1:W-:Y:S01]  /*5ce0*/  @!P1 STG.E.U8 desc[UR36][R8.64+0x48], R3 ;  /* 0x0000480308009986 */ /* 0x0003e2000c101124 */
[----:B------:R-:W-:Y:S05]  /*5cf0*/  @P3 BRA `(.L_x_243) ;  /* 0x00000000000c3947 */ /* 0x000fea0003800000 */
[----:B------:R-:W5:Y:S02]  /*5d00*/  LDG.E.U8 R156, desc[UR36][R10.64+0x49] ;  /* 0x000049240a9c7981 */ /* 0x000f64000c1e1100 */
[----:B-----5:R-:W-:-:S05]  /*5d10*/  PRMT R12, R156, 0x8880, RZ ;  /* 0x000088809c0c7816 */ /* 0x020fca00000000ff */
[----:B------:R-:W-:-:S07]  /*5d20*/  IMAD R167, R12, R155, RZ ;  /* 0x0000009b0ca77224 */ /* 0x000fce00078e02ff */
.L_x_243:
[----:B------:R-:W-:Y:S05]  /*5d30*/  BSYNC B1 ;  /* 0x0000000000017941 */ /* 0x000fea0003800000 */
.L_x_242:
[----:B------:R-:W-:Y:S01]  /*5d40*/  @!P3 IMAD R63, R63, R154, R167 ;  /* 0x0000009a3f3fb224 */ /* 0x000fe200078e02a7 */
[----:B------:R-:W-:Y:S04]  /*5d50*/  BSSY B1, `(.L_x_244) ;  /* 0x0000006000017945 */ /* 0x000fe80003800000 */
[----:B------:R0:W-:Y:S01]  /*5d60*/  @!P3 STG.E.U8 desc[UR36][R8.64+0x49], R63 ;  /* 0x0000493f0800b986 */ /* 0x0001e2000c101124 */
[----:B------:R-:W-:Y:S05]  /*5d70*/  @P4 BRA `(.L_x_245) ;  /* 0x00000000000c4947 */ /* 0x000fea0003800000 */
[----:B------:R-:W5:Y:S02]  /*5d80*/  LDG.E.U8 R156, desc[UR36][R4.64+0x50] ;  /* 0x00005024049c7981 */ /* 0x000f64000c1e1100 */
[----:B-----5:R-:W-:-:S05]  /*5d90*/  PRMT R12, R156, 0x8880, RZ ;  /* 0x000088809c0c7816 */ /* 0x020fca00000000ff */
[----:B------:R-:W-:-:S07]  /*5da0*/  IMAD R167, R12, R155, RZ ;  /* 0x0000009b0ca77224 */ /* 0x000fce00078e02ff */
.L_x_245:
[----:B------:R-:W-:Y:S05]  /*5db0*/  BSYNC B1 ;  /* 0x0000000000017941 */ /* 0x000fea0003800000 */
.L_x_244:
        /* <DEDUP_REMOVED lines=10> */
.L_x_247:
[----:B------:R-:W-:Y:S05]  /*5e60*/  BSYNC B1 ;  /* 0x0000000000017941 */ /* 0x000fea0003800000 */
.L_x_246:
[----:B------:R-:W-:Y:S01]  /*5e70*/  @!P1 IMAD R65, R65, R154, R167 ;  /* 0x0000009a41419224 */ /* 0x000fe200078e02a7 */
[----:B------:R-:W-:Y:S04]  /*5e80*/  BSSY B1, `(.L_x_248) ;  /* 0x0000006000017945 */ /* 0x000fe80003800000 */
[----:B------:R0:W-:Y:S01]  /*5e90*/  @!P1 STG.E.U8 desc[UR36][R6.64+0x51], R65 ;  /* 0x0000514106009986 */ /* 0x0001e2000c101124 */
[----:B------:R-:W-:Y:S05]  /*5ea0*/  @P3 BRA `(.L_x_249) ;  /* 0x00000000000c3947 */ /* 0x000fea0003800000 */
[----:B------:R-:W5:Y:S02]  /*5eb0*/  LDG.E.U8 R156, desc[UR36][R10.64+0x50] ;  /* 0x000050240a9c7981 */ /* 0x000f64000c1e1100 */
[----:B-----5:R-:W-:-:S05]  /*5ec0*/  PRMT R12, R156, 0x8880, RZ ;  /* 0x000088809c0c7816 */ /* 0x020fca00000000ff */
[----:B------:R-:W-:-:S07]  /*5ed0*/  IMAD R167, R12, R155, RZ ;  /* 0x0000009b0ca77224 */ /* 0x000fce00078e02ff */
.L_x_249:
[----:B------:R-:W-:Y:S05]  /*5ee0*/  BSYNC B1 ;  /* 0x0000000000017941 */ /* 0x000fea0003800000 */
.L_x_248:
[----:B-1----:R-:W-:Y:S01]  /*5ef0*/  @!P3 IMAD R3, R66, R154, R167 ;  /* 0x0000009a4203b224 */ /* 0x002fe200078e02a7 */
[----:B------:R-:W-:Y:S04]  /*5f00*/  BSSY B1, `(.L_x_250) ;  /* 0x0000006000017945 */ /* 0x000fe80003800000 */
[----:B------:R1:W-:Y:S01]  /*5f10*/  @!P3 STG.E.U8 desc[UR36][R8.64+0x50], R3 ;  /* 0x000050030800b986 */ /* 0x0003e2000c101124 */
[----:B------:R-:W-:Y:S05]  /*5f20*/  @P4 BRA `(.L_x_251) ;  /* 0x00000000000c4947 */ /* 0x000fea0003800000 */
[----:B------:R-:W5:Y:S02]  /*5f30*/  LDG.E.U8 R156, desc[UR36][R10.64+0x51] ;  /* 0x000051240a9c7981 */ /* 0x000f64000c1e1100 */
[----:B-----5:R-:W-:-:S05]  /*5f40*/  PRMT R12, R156, 0x8880, RZ ;  /* 0x000088809c0c7816 */ /* 0x020fca00000000ff */
[----:B------:R-:W-:-:S07]  /*5f50*/  IMAD R167, R12, R155, RZ ;  /* 0x0000009b0ca77224 */ /* 0x000fce00078e02ff */
.L_x_251:
[----:B------:R-:W-:Y:S05]  /*5f60*/  BSYNC B1 ;  /* 0x0000000000017941 */ /* 0x000fea0003800000 */
.L_x_250:
        /* <DEDUP_REMOVED lines=10> */
.L_x_253:
[----:B------:R-:W-:Y:S05]  /*6010*/  BSYNC B1 ;  /* 0x0000000000017941 */ /* 0x000fea0003800000 */
.L_x_252:
[----:B-1----:R-:W-:Y:S01]  /*6020*/  @!P1 IMAD R3, R68, R154, R167 ;  /* 0x0000009a44039224 */ /* 0x002fe200078e02a7 */
[----:B------:R-:W-:Y:S04]  /*6030*/  BSSY B1, `(.L_x_254) ;  /* 0x0000006000017945 */ /* 0x000fe80003800000 */
[----:B------:R1:W-:Y:S01]  /*6040*/  @!P1 STG.E.U8 desc[UR36][R6.64+0x58], R3 ;  /* 0x0000580306009986 */ /* 0x0003e2000c101124 */
[----:B------:R-:W-:Y:S05]  /*6050*/  @P3 BRA `(.L_x_255) ;  /* 0x00000000000c3947 */ /* 0x000fea0003800000 */
[----:B------:R-:W5:Y:S02]  /*6060*/  LDG.E.U8 R156, desc[UR36][R4.64+0x59] ;  /* 0x00005924049c7981 */ /* 0x000f64000c1e1100 */
[----:B-----5:R-:W-:-:S05]  /*6070*/  PRMT R12, R156, 0x8880, RZ ;  /* 0x000088809c0c7816 */ /* 0x020fca00000000ff */
[----:B------:R-:W-:-:S07]  /*6080*/  IMAD R167, R12, R155, RZ ;  /* 0x0000009b0ca77224 */ /* 0x000fce00078e02ff */
.L_x_255:
[----:B------:R-:W-:Y:S05]  /*6090*/  BSYNC B1 ;  /* 0x0000000000017941 */ /* 0x000fea0003800000 */
.L_x_254:
[----:B------:R-:W-:Y:S01]  /*60a0*/  @!P3 IMAD R69, R69, R154, R167 ;  /* 0x0000009a4545b224 */ /* 0x000fe200078e02a7 */
[----:B------:R-:W-:Y:S04]  /*60b0*/  BSSY B1, `(.L_x_256) ;  /* 0x0000006000017945 */ /* 0x000fe80003800000 */
[----:B------:R0:W-:Y:S01]  /*60c0*/  @!P3 STG.E.U8 desc[UR36][R6.64+0x59], R69 ;  /* 0x000059450600b986 */ /* 0x0001e2000c101124 */
[----:B------:R-:W-:Y:S05]  /*60d0*/  @P4 BRA `(.L_x_257) ;  /* 0x00000000000c4947 */ /* 0x000fea0003800000 */
[----:B------:R-:W5:Y:S02]  /*60e0*/  LDG.E.U8 R156, desc[UR36][R10.64+0x58] ;  /* 0x000058240a9c7981 */ /* 0x000f64000c1e1100 */
[----:B-----5:R-:W-:-:S05]  /*60f0*/  PRMT R12, R156, 0x8880, RZ ;  /* 0x000088809c0c7816 */ /* 0x020fca00000000ff */
[----:B------:R-:W-:-:S07]  /*6100*/  IMAD R167, R12, R155, RZ ;  /* 0x0000009b0ca77224 */ /* 0x000fce00078e02ff */
.L_x_257:
[----:B------:R-:W-:Y:S05]  /*6110*/  BSYNC B1 ;  /* 0x0000000000017941 */ /* 0x000fea0003800000 */
.L_x_256:
        /* <DEDUP_REMOVED lines=10> */
.L_x_259:
[----:B------:R-:W-:Y:S05]  /*61c0*/  BSYNC B1 ;  /* 0x0000000000017941 */ /* 0x000fea0003800000 */
.L_x_258:
[----:B------:R-:W-:Y:S01]  /*61d0*/  @!P1 IMAD R71, R71, R154, R167 ;  /* 0x0000009a47479224 */ /* 0x000fe200078e02a7 */
[----:B------:R-:W-:Y:S04]  /*61e0*/  BSSY B1, `(.L_x_260) ;  /* 0x0000006000017945 */ /* 0x000fe80003800000 */
[----:B------:R0:W-:Y:S01]  /*61f0*/  @!P1 STG.E.U8 desc[UR36][R8.64+0x59], R71 ;  /* 0x0000594708009986 */ /* 0x0001e2000c101124 */
[----:B------:R-:W-:Y:S05]  /*6200*/  @P3 BRA `(.L_x_261) ;  /* 0x00000000000c3947 */ /* 0x000fea0003800000 */
[----:B------:R-:W5:Y:S02]  /*6210*/  LDG.E.U8 R156, desc[UR36][R4.64+0x60] ;  /* 0x00006024049c7981 */ /* 0x000f64000c1e1100 */
[----:B-----5:R-:W-:-:S05]  /*6220*/  PRMT R12, R156, 0x8880, RZ ;  /* 0x000088809c0c7816 */ /* 0x020fca00000000ff */
[----:B------:R-:W-:-:S07]  /*6230*/  IMAD R167, R12, R155, RZ ;  /* 0x0000009b0ca77224 */ /* 0x000fce00078e02ff */
.L_x_261:
[----:B------:R-:W-:Y:S05]  /*6240*/  BSYNC B1 ;  /* 0x0000000000017941 */ /* 0x000fea0003800000 */
.L_x_260:
[----:B-1----:R-:W-:Y:S01]  /*6250*/  @!P3 IMAD R3, R72, R154, R167 ;  /* 0x0000009a4803b224 */ /* 0x002fe200078e02a7 */
[----:B------:R-:W-:Y:S04]  /*6260*/  BSSY B1, `(.L_x_262) ;  /* 0x0000006000017945 */ /* 0x000fe80003800000 */
[----:B------:R1:W-:Y:S01]  /*6270*/  @!P3 STG.E.U8 desc[UR36][R6.64+0x60], R3 ;  /* 0x000060030600b986 */ /* 0x0003e2000c101124 */
[----:B------:R-:W-:Y:S05]  /*6280*/  @P4 BRA `(.L_x_263) ;  /* 0x00000000000c4947 */ /* 0x000fea0003800000 */
[----:B------:R-:W5:Y:S02]  /*6290*/  LDG.E.U8 R156, desc[UR36][R4.64+0x61] ;  /* 0x00006124049c7981 */ /* 0x000f64000c1e1100 */
[----:B-----5:R-:W-:-:S05]  /*62a0*/  PRMT R12, R156, 0x8880, RZ ;  /* 0x000088809c0c7816 */ /* 0x020fca00000000ff */
[----:B------:R-:W-:-:S07]  /*62b0*/  IMAD R167, R12, R155, RZ ;  /* 0x0000009b0ca77224 */ /* 0x000fce00078e02ff */
.L_x_263:
[----:B------:R-:W-:Y:S05]  /*62c0*/  BSYNC B1 ;  /* 0x0000000000017941 */ /* 0x000fea0003800000 */
.L_x_262:
        /* <DEDUP_REMOVED lines=10> */
.L_x_265:
[----:B------:R-:W-:Y:S05]  /*6370*/  BSYNC B1 ;  /* 0x0000000000017941 */ /* 0x000fea0003800000 */
.L_x_264:
[----:B-1----:R-:W-:Y:S01]  /*6380*/  @!P1 IMAD R3, R74, R154, R167 ;  /* 0x0000009a4a039224 */ /* 0x002fe200078e02a7 */
[----:B------:R-:W-:Y:S04]  /*6390*/  BSSY B1, `(.L_x_266) ;  /* 0x0000006000017945 */ /* 0x000fe80003800000 */
[----:B------:R1:W-:Y:S01]  /*63a0*/  @!P1 STG.E.U8 desc[UR36][R8.64+0x60], R3 ;  /* 0x0000600308009986 */ /* 0x0003e2000c101124 */
[----:B------:R-:W-:Y:S05]  /*63b0*/  @P3 BRA `(.L_x_267) ;  /* 0x00000000000c3947 */ /* 0x000fea0003800000 */
[----:B------:R-:W5:Y:S02]  /*63c0*/  LDG.E.U8 R156, desc[UR36][R10.64+0x61] ;  /* 0x000061240a9c7981 */ /* 0x000f64000c1e1100 */
[----:B-----5:R-:W-:-:S05]  /*63d0*/  PRMT R12, R156, 0x8880, RZ ;  /* 0x000088809c0c7816 */ /* 0x020fca00000000ff */
[----:B------:R-:W-:-:S07]  /*63e0*/  IMAD R167, R12, R155, RZ ;  /* 0x0000009b0ca77224 */ /* 0x000fce00078e02ff */
.L_x_267:
[----:B------:R-:W-:Y:S05]  /*63f0*/  BSYNC B1 ;  /* 0x0000000000017941 */ /* 0x000fea0003800000 */
.L_x_266:
[----:B------:R-:W-:Y:S01]  /*6400*/  @!P3 IMAD R75, R75, R154, R167 ;  /* 0x0000009a4b4bb224 */ /* 0x000fe200078e02a7 */
[----:B------:R-:W-:Y:S04]  /*6410*/  BSSY B1, `(.L_x_268) ;  /* 0x0000006000017945 */ /* 0x000fe80003800000 */
[----:B------:R0:W-:Y:S01]  /*6420*/  @!P3 STG.E.U8 desc[UR36][R8.64+0x61], R75 ;  /* 0x0000614b0800b986 */ /* 0x0001e2000c101124 */
[----:B------:R-:W-:Y:S05]  /*6430*/  @P4 BRA `(.L_x_269) ;  /* 0x00000000000c4947 */ /* 0x000fea0003800000 */
[----:B------:R-:W5:Y:S02]  /*6440*/  LDG.E.U8 R156, desc[UR36][R4.64+0x68] ;  /* 0x00006824049c7981 */ /* 0x000f64000c1e1100 */
[----:B-----5:R-:W-:-:S05]  /*6450*/  PRMT R12, R156, 0x8880, RZ ;  /* 0x000088809c0c7816 */ /* 0x020fca00000000ff */
[----:B------:R-:W-:-:S07]  /*6460*/  IMAD R167, R12, R155, RZ ;  /* 0x0000009b0ca77224 */ /* 0x000fce00078e02ff */
.L_x_269:
[----:B------:R-:W-:Y:S05]  /*6470*/  BSYNC B1 ;  /* 0x0000000000017941 */ /* 0x000fea0003800000 */
.L_x_268:
        /* <DEDUP_REMOVED lines=10> */
.L_x_271:
[----:B------:R-:W-:Y:S05]  /*6520*/  BSYNC B1 ;  /* 0x0000000000017941 */ /* 0x000fea0003800000 */
.L_x_270:
[----:B------:R-:W-:Y:S01]  /*6530*/  @!P1 IMAD R77, R77, R154, R167 ;  /* 0x0000009a4d4d9224 */ /* 0x000fe200078e02a7 */
[----:B------:R-:W-:Y:S04]  /*6540*/  BSSY B1, `(.L_x_272) ;  /* 0x0000006000017945 */ /* 0x000fe80003800000 */
[----:B------:R0:W-:Y:S01]  /*6550*/  @!P1 STG.E.U8 desc[UR36][R6.64+0x69], R77 ;  /* 0x0000694d06009986 */ /* 0x0001e2000c101124 */
[----:B------:R-:W-:Y:S05]  /*6560*/  @P3 BRA `(.L_x_273) ;  /* 0x00000000000c3947 */ /* 0x000fea0003800000 */
[----:B------:R-:W5:Y:S02]  /*6570*/  LDG.E.U8 R156, desc[UR36][R10.64+0x68] ;  /* 0x000068240a9c7981 */ /* 0x000f64000c1e1100 */
[----:B-----5:R-:W-:-:S05]  /*6580*/  PRMT R12, R156, 0x8880, RZ ;  /* 0x000088809c0c7816 */ /* 0x020fca00000000ff */
[----:B------:R-:W-:-:S07]  /*6590*/  IMAD R167, R12, R155, RZ ;  /* 0x0000009b0ca77224 */ /* 0x000fce00078e02ff */
.L_x_273:
[----:B------:R-:W-:Y:S05]  /*65a0*/  BSYNC B1 ;  /* 0x0000000000017941 */ /* 0x000fea0003800000 */
.L_x_272:
[----:B-1----:R-:W-:Y:S01]  /*65b0*/  @!P3 IMAD R3, R78, R154, R167 ;  /* 0x0000009a4e03b224 */ /* 0x002fe200078e02a7 */
[----:B------:R-:W-:Y:S04]  /*65c0*/  BSSY B1, `(.L_x_274) ;  /* 0x0000006000017945 */ /* 0x000fe80003800000 */
[----:B------:R1:W-:Y:S01]  /*65d0*/  @!P3 STG.E.U8 desc[UR36][R8.64+0x68], R3 ;  /* 0x000068030800b986 */ /* 0x0003e2000c101124 */
[----:B------:R-:W-:Y:S05]  /*65e0*/  @P4 BRA `(.L_x_275) ;  /* 0x00000000000c4947 */ /* 0x000fea0003800000 */
[----:B------:R-:W5:Y:S02]  /*65f0*/  LDG.E.U8 R156, desc[UR36][R10.64+0x69] ;  /* 0x000069240a9c7981 */ /* 0x000f64000c1e1100 */
[----:B-----5:R-:W-:-:S05]  /*6600*/  PRMT R12, R156, 0x8880, RZ ;  /* 0x000088809c0c7816 */ /* 0x020fca00000000ff */
[----:B------:R-:W-:-:S07]  /*6610*/  IMAD R167, R12, R155, RZ ;  /* 0x0000009b0ca77224 */ /* 0x000fce00078e02ff */
.L_x_275:
[----:B------:R-:W-:Y:S05]  /*6620*/  BSYNC B1 ;  /* 0x0000000000017941 */ /* 0x000fea0003800000 */
.L_x_274:
        /* <DEDUP_REMOVED lines=10> */
.L_x_277:
[----:B------:R-:W-:Y:S05]  /*66d0*/  BSYNC B1 ;  /* 0x0000000000017941 */ /* 0x000fea0003800000 */
.L_x_276:
[----:B-1----:R-:W-:Y:S01]  /*66e0*/  @!P1 IMAD R3, R80, R154, R167 ;  /* 0x0000009a50039224 */ /* 0x002fe200078e02a7 */
[----:B------:R-:W-:Y:S04]  /*66f0*/  BSSY B1, `(.L_x_278) ;  /* 0x0000006000017945 */ /* 0x000fe80003800000 */
[----:B------:R1:W-:Y:S01]  /*6700*/  @!P1 STG.E.U8 desc[UR36][R6.64+0x70], R3 ;  /* 0x0000700306009986 */ /* 0x0003e2000c101124 */
[----:B------:R-:W-:Y:S05]  /*6710*/  @P3 BRA `(.L_x_279) ;  /* 0x00000000000c3947 */ /* 0x000fea0003800000 */
[----:B------:R-:W5:Y:S02]  /*6720*/  LDG.E.U8 R156, desc[UR36][R4.64+0x71] ;  /* 0x00007124049c7981 */ /* 0x000f64000c1e1100 */
[----:B-----5:R-:W-:-:S05]  /*6730*/  PRMT R12, R156, 0x8880, RZ ;  /* 0x000088809c0c7816 */ /* 0x020fca00000000ff */
[----:B------:R-:W-:-:S07]  /*6740*/  IMAD R167, R12, R155, RZ ;  /* 0x0000009b0ca77224 */ /* 0x000fce00078e02ff */
.L_x_279:
[----:B------:R-:W-:Y:S05]  /*6750*/  BSYNC B1 ;  /* 0x0000000000017941 */ /* 0x000fea0003800000 */
.L_x_278:
[----:B------:R-:W-:Y:S01]  /*6760*/  @!P3 IMAD R81, R81, R154, R167 ;  /* 0x0000009a5151b224 */ /* 0x000fe200078e02a7 */
[----:B------:R-:W-:Y:S04]  /*6770*/  BSSY B1, `(.L_x_280) ;  /* 0x0000006000017945 */ /* 0x000fe80003800000 */
[----:B------:R0:W-:Y:S01]  /*6780*/  @!P3 STG.E.U8 desc[UR36][R6.64+0x71], R81 ;  /* 0x000071510600b986 */ /* 0x0001e2000c101124 */
[----:B------:R-:W-:Y:S05]  /*6790*/  @P4 BRA `(.L_x_281) ;  /* 0x00000000000c4947 */ /* 0x000fea0003800000 */
[----:B------:R-:W5:Y:S02]  /*67a0*/  LDG.E.U8 R156, desc[UR36][R10.64+0x70] ;  /* 0x000070240a9c7981 */ /* 0x000f64000c1e1100 */
[----:B-----5:R-:W-:-:S05]  /*67b0*/  PRMT R12, R156, 0x8880, RZ ;  /* 0x000088809c0c7816 */ /* 0x020fca00000000ff */
[----:B------:R-:W-:-:S07]  /*67c0*/  IMAD R167, R12, R155, RZ ;  /* 0x0000009b0ca77224 */ /* 0x000fce00078e02ff */
.L_x_281:
[----:B------:R-:W-:Y:S05]  /*67d0*/  BSYNC B1 ;  /* 0x0000000000017941 */ /* 0x000fea0003800000 */
.L_x_280:
[----:B------:R-:W-:Y:S01]  /*67e0*/  ISETP.LT.OR P1, PT, R164, 0x72, !P0 ;  /* 0x00000072a400780c */ /* 0x000fe20004721670 */
[----:B-1----:R-:W-:Y:S01]  /*67f0*/  @!P4 IMAD R3, R82, R154, R167 ;  /* 0x0000009a5203c224 */ /* 0x002fe200078e02a7 */
[----:B------:R-:W-:Y:S01]  /*6800*/  BSSY B1, `(.L_x_282) ;  /* 0x0000009000017945 */ /* 0x000fe20003800000 */
[C---:B------:R-:W-:Y:S02]  /*6810*/  ISETP.LT.OR P3, PT, R164.reuse, 0x79, !P2 ;  /* 0x00000079a400780c */ /* 0x040fe40005761670 */
[C---:B------:R-:W-:Y:S01]  /*6820*/  ISETP.LT.OR P2, PT, R164.reuse, 0x7a, !P2 ;  /* 0x0000007aa400780c */ /* 0x040fe20005741670 */
[----:B------:R1:W-:Y:S01]  /*6830*/  @!P4 STG.E.U8 desc[UR36][R8.64+0x70], R3 ;  /* 0x000070030800c986 */ /* 0x0003e2000c101124 */
[----:B------:R-:W-:-:S06]  /*6840*/  ISETP.LT.OR P4, PT, R164, 0x79, !P0 ;  /* 0x00000079a400780c */ /* 0x000fcc0004781670 */
[----:B------:R-:W-:Y:S07]  /*6850*/  @P1 BRA `(.L_x_283) ;  /* 0x00000000000c1947 */ /* 0x000fee0003800000 */
[----:B------:R-:W5:Y:S02]  /*6860*/  LDG.E.U8 R156, desc[UR36][R10.64+0x71] ;  /* 0x000071240a9c7981 */ /* 0x000f64000c1e1100 */
[----:B-----5:R-:W-:-:S05]  /*6870*/  PRMT R12, R156, 0x8880, RZ ;  /* 0x000088809c0c7816 */ /* 0x020fca00000000ff */
[----:B------:R-:W-:-:S07]  /*6880*/  IMAD R167, R12, R155, RZ ;  /* 0x0000009b0ca77224 */ /* 0x000fce00078e02ff */
.L_x_283:
[----:B------:R-:W-:Y:S05]  /*6890*/  BSYNC B1 ;  /* 0x0000000000017941 */ /* 0x000fea0003800000 */
.L_x_282:
[----:B------:R-:W-:Y:S01]  /*68a0*/  @!P1 IMAD R83, R83, R154, R167 ;  /* 0x0000009a53539224 */ /* 0x000fe200078e02a7 */
[----:B------:R-:W-:Y:S04]  /*68b0*/  BSSY B1, `(.L_x_284) ;  /* 0x0000006000017945 */ /* 0x000fe80003800000 */
[----:B------:R0:W-:Y:S01]  /*68c0*/  @!P1 STG.E.U8 desc[UR36][R8.64+0x71], R83 ;  /* 0x0000715308009986 */ /* 0x0001e2000c101124 */
[----:B------:R-:W-:Y:S05]  /*68d0*/  @P3 BRA `(.L_x_285) ;  /* 0x00000000000c3947 */ /* 0x000fea0003800000 */
[----:B------:R-:W5:Y:S02]  /*68e0*/  LDG.E.U8 R156, desc[UR36][R4.64+0x78] ;  /* 0x00007824049c7981 */ /* 0x000f64000c1e1100 */
[----:B-----5:R-:W-:-:S05]  /*68f0*/  PRMT R12, R156, 0x8880, RZ ;  /* 0x000088809c0c7816 */ /* 0x020fca00000000ff */
[----:B------:R-:W-:-:S07]  /*6900*/  IMAD R167, R12, R155, RZ ;  /* 0x0000009b0ca77224 */ /* 0x000fce00078e02ff */
.L_x_285:
[----:B------:R-:W-:Y:S05]  /*6910*/  BSYNC B1 ;  /* 0x0000000000017941 */ /* 0x000fea0003800000 */
.L_x_284:
[----:B-1----:R-:W-:Y:S01]  /*6920*/  @!P3 IMAD R3, R84, R154, R167 ;  /* 0x0000009a5403b224 */ /* 0x002fe200078e02a7 */
[----:B------:R-:W-:Y:S04]  /*6930*/  BSSY B1, `(.L_x_286) ;  /* 0x0000006000017945 */ /* 0x000fe80003800000 */
[----:B------:R1:W-:Y:S01]  /*6940*/  @!P3 STG.E.U8 desc[UR36][R6.64+0x78], R3 ;  /* 0x000078030600b986 */ /* 0x0003e2000c101124 */
[----:B------:R-:W-:Y:S05]  /*6950*/  @P2 BRA `(.L_x_287) ;  /* 0x00000000000c2947 */ /* 0x000fea0003800000 */
[----:B------:R-:W5:Y:S02]  /*6960*/  LDG.E.U8 R156, desc[UR36][R4.64+0x79] ;  /* 0x00007924049c7981 */ /* 0x000f64000c1e1100 */
[----:B-----5:R-:W-:-:S05]  /*6970*/  PRMT R12, R156, 0x8880, RZ ;  /* 0x000088809c0c7816 */ /* 0x020fca00000000ff */
[----:B------:R-:W-:-:S07]  /*6980*/  IMAD R167, R12, R155, RZ ;  /* 0x0000009b0ca77224 */ /* 0x000fce00078e02ff */
.L_x_287:
[----:B------:R-:W-:Y:S05]  /*6990*/  BSYNC B1 ;  /* 0x0000000000017941 */ /* 0x000fea0003800000 */
.L_x_286:
[----:B------:R-:W-:Y:S01]  /*69a0*/  @!P2 IMAD R85, R85, R154, R167 ;  /* 0x0000009a5555a224 */ /* 0x000fe200078e02a7 */
[----:B------:R-:W-:Y:S04]  /*69b0*/  BSSY B1, `(.L_x_288) ;  /* 0x0000006000017945 */ /* 0x000fe80003800000 */
[----:B------:R0:W-:Y:S01]  /*69c0*/  @!P2 STG.E.U8 desc[UR36][R6.64+0x79], R85 ;  /* 0x000079550600a986 */ /* 0x0001e2000c101124 */
[----:B------:R-:W-:Y:S05]  /*69d0*/  @P4 BRA `(.L_x_289) ;  /* 0x00000000000c4947 */ /* 0x000fea0003800000 */
[----:B------:R-:W5:Y:S02]  /*69e0*/  LDG.E.U8 R156, desc[UR36][R10.64+0x78] ;  /* 0x000078240a9c7981 */ /* 0x000f64000c1e1100 */
[----:B-----5:R-:W-:-:S05]  /*69f0*/  PRMT R4, R156, 0x8880, RZ ;  /* 0x000088809c047816 */ /* 0x020fca00000000ff */
[----:B------:R-:W-:-:S07]  /*6a00*/  IMAD R167, R4, R155, RZ ;  /* 0x0000009b04a77224 */ /* 0x000fce00078e02ff */
.L_x_289:
[----:B------:R-:W-:Y:S05]  /*6a10*/  BSYNC B1 ;  /* 0x0000000000017941 */ /* 0x000fea0003800000 */
.L_x_288:
[----:B-1----:R-:W-:Y:S01]  /*6a20*/  @!P4 IMAD R3, R86, R154, R167 ;  /* 0x0000009a5603c224 */ /* 0x002fe200078e02a7 */
[----:B------:R-:W-:Y:S01]  /*6a30*/  ISETP.LT.OR P0, PT, R164, 0x7a, !P0 ;  /* 0x0000007aa400780c */ /* 0x000fe20004701670 */
[----:B------:R-:W-:Y:S03]  /*6a40*/  BSSY B1, `(.L_x_290) ;  /* 0x0000006000017945 */ /* 0x000fe60003800000 */
[----:B------:R1:W-:Y:S09]  /*6a50*/  @!P4 STG.E.U8 desc[UR36][R8.64+0x78], R3 ;  /* 0x000078030800c986 */ /* 0x0003f2000c101124 */
[----:B------:R-:W-:Y:S05]  /*6a60*/  @P0 BRA `(.L_x_291) ;  /* 0x00000000000c0947 */ /* 0x000fea0003800000 */
[----:B------:R-:W5:Y:S02]  /*6a70*/  LDG.E.U8 R156, desc[UR36][R10.64+0x79] ;  /* 0x000079240a9c7981 */ /* 0x000f64000c1e1100 */
[----:B-----5:R-:W-:-:S05]  /*6a80*/  PRMT R4, R156, 0x8880, RZ ;  /* 0x000088809c047816 */ /* 0x020fca00000000ff */
[----:B------:R-:W-:-:S07]  /*6a90*/  IMAD R167, R4, R155, RZ ;  /* 0x0000009b04a77224 */ /* 0x000fce00078e02ff */
.L_x_291:
[----:B------:R-:W-:Y:S05]  /*6aa0*/  BSYNC B1 ;  /* 0x0000000000017941 */ /* 0x000fea0003800000 */
.L_x_290:
[----:B------:R-:W-:Y:S01]  /*6ab0*/  IMAD R87, R87, R154, R167 ;  /* 0x0000009a57577224 */ /* 0x000fe200078e02a7 */
[----:B------:R-:W-:Y:S06]  /*6ac0*/  @P0 BRA `(.L_x_292) ;  /* 0x0000001800180947 */ /* 0x000fec0003800000 */
[----:B------:R0:W-:Y:S01]  /*6ad0*/  STG.E.U8 desc[UR36][R8.64+0x79], R87 ;  /* 0x0000795708007986 */ /* 0x0001e2000c101124 */
[----:B------:R-:W-:Y:S05]  /*6ae0*/  BRA `(.L_x_292) ;  /* 0x0000001800107947 */ /* 0x000fea0003800000 */
.L_x_35:
[C---:B------:R-:W-:Y:S02]  /*6af0*/  ISETP.GE.AND P2, PT, R3.reuse, 0x1, PT ;  /* 0x000000010300780c */ /* 0x040fe40003f46270 */
[----:B------:R-:W-:Y:S02]  /*6b00*/  ISETP.GE.AND P0, PT, R3, 0x9, PT ;  /* 0x000000090300780c */ /* 0x000fe40003f06270 */
[C---:B------:R-:W-:Y:S02]  /*6b10*/  ISETP.LT.OR P3, PT, R164.reuse, 0x1, !P2 ;  /* 0x00000001a400780c */ /* 0x040fe40005761670 */
[C---:B------:R-:W-:Y:S02]  /*6b20*/  ISETP.LT.OR P4, PT, R164.reuse, 0x2, !P2 ;  /* 0x00000002a400780c */ /* 0x040fe40005781670 */
[----:B------:R-:W-:-:S09]  /*6b30*/  ISETP.LT.OR P1, PT, R164, 0x1, !P0 ;  /* 0x00000001a400780c */ /* 0x000fd20004721670 */
[-C--:B------:R-:W-:Y:S02]  /*6b40*/  @!P3 IMAD R5, R88, R154.reuse, RZ ;  /* 0x0000009a5805b224 */ /* 0x080fe400078e02ff */
[-C--:B------:R-:W-:Y:S02]  /*6b50*/  @!P4 IMAD R89, R89, R154.reuse, RZ ;  /* 0x0000009a5959c224 */ /* 0x080fe400078e02ff */
[----:B------:R-:W-:Y:S01]  /*6b60*/  @!P1 IMAD R11, R90, R154, RZ ;  /* 0x0000009a5a0b9224 */ /* 0x000fe200078e02ff */
[----:B------:R0:W-:Y:S01]  /*6b70*/  @!P3 STG.E.U8 desc[UR36][R158.64], R5 ;  /* 0x000000059e00b986 */ /* 0x0001e2000c101124 */
[----:B------:R-:W-:-:S03]  /*6b80*/  ISETP.LT.OR P3, PT, R164, 0x2, !P0 ;  /* 0x00000002a400780c */ /* 0x000fc60004761670 */
[----:B------:R-:W-:Y:S01]  /*6b90*/  @!P4 STG.E.U8 desc[UR36][R158.64+0x1], R89 ;  /* 0x000001599e00c986 */ /* 0x000fe2000c101124 */
[----:B------:R-:W-:-:S03]  /*6ba0*/  ISETP.LT.OR P4, PT, R164, 0x9, !P2 ;  /* 0x00000009a400780c */ /* 0x000fc60005781670 */
[----:B------:R1:W-:Y:S01]  /*6bb0*/  @!P1 STG.E.U8 desc[UR36][R12.64], R11 ;  /* 0x0000000b0c009986 */ /* 0x0003e2000c101124 */
[----:B------:R-:W-:-:S05]  /*6bc0*/  ISETP.LT.OR P1, PT, R164, 0xa, !P2 ;  /* 0x0000000aa400780c */ /* 0x000fca0005721670 */
[----:B------:R-:W-:-:S04]  /*6bd0*/  @!P3 IMAD R91, R91, R154, RZ ;  /* 0x0000009a5b5bb224 */ /* 0x000fc800078e02ff */
[-C--:B0-----:R-:W-:Y:S01]  /*6be0*/  @!P4 IMAD R5, R92, R154.reuse, RZ ;  /* 0x0000009a5c05c224 */ /* 0x081fe200078e02ff */
[----:B------:R-:W-:Y:S01]  /*6bf0*/  @!P3 STG.E.U8 desc[UR36][R12.64+0x1], R91 ;  /* 0x0000015b0c00b986 */ /* 0x000fe2000c101124 */
[C---:B------:R-:W-:Y:S02]  /*6c00*/  ISETP.LT.OR P3, PT, R164.reuse, 0x9, !P0 ;  /* 0x00000009a400780c */ /* 0x040fe40004761670 */
[----:B------:R-:W-:Y:S01]  /*6c10*/  @!P1 IMAD R93, R93, R154, RZ ;  /* 0x0000009a5d5d9224 */ /* 0x000fe200078e02ff */
[----:B------:R0:W-:Y:S01]  /*6c20*/  @!P4 STG.E.U8 desc[UR36][R158.64+0x8], R5 ;  /* 0x000008059e00c986 */ /* 0x0001e2000c101124 */
[----:B------:R-:W-:-:S03]  /*6c30*/  ISETP.LT.OR P4, PT, R164, 0xa, !P0 ;  /* 0x0000000aa400780c */ /* 0x000fc60004781670 */
[----:B------:R-:W-:Y:S01]  /*6c40*/  @!P1 STG.E.U8 desc[UR36][R158.64+0x9], R93 ;  /* 0x0000095d9e009986 */ /* 0x000fe2000c101124 */
[----:B------:R-:W-:-:S05]  /*6c50*/  ISETP.LT.OR P1, PT, R164, 0x11, !P2 ;  /* 0x00000011a400780c */ /* 0x000fca0005721670 */
[----:B-1----:R-:W-:-:S04]  /*6c60*/  @!P3 IMAD R11, R94, R154, RZ ;  /* 0x0000009a5e0bb224 */ /* 0x002fc800078e02ff */
[-C--:B------:R-:W-:Y:S01]  /*6c70*/  @!P4 IMAD R95, R95, R154.reuse, RZ ;  /* 0x0000009a5f5fc224 */ /* 0x080fe200078e02ff */
[----:B------:R1:W-:Y:S01]  /*6c80*/  @!P3 STG.E.U8 desc[UR36][R12.64+0x8], R11 ;  /* 0x0000080b0c00b986 */ /* 0x0003e2000c101124 */
[----:B------:R-:W-:Y:S02]  /*6c90*/  ISETP.LT.OR P3, PT, R164, 0x12, !P2 ;  /* 0x00000012a400780c */ /* 0x000fe40005761670 */
[----:B------:R-:W-:Y:S01]  /*6ca0*/  @!P1 IMAD R15, R96, R154, RZ ;  /* 0x0000009a600f9224 */ /* 0x000fe200078e02ff */
        /* <DEDUP_REMOVED lines=17> */
[----:B--2---:R-:W-:Y:S01]  /*6dc0*/  @!P1 IMAD R15, R102, R154, RZ ;  /* 0x0000009a660f9224 */ /* 0x004fe200078e02ff */
        /* <DEDUP_REMOVED lines=128> */
[----:B------:R-:W-:Y:S01]  /*75d0*/  @!P1 STG.E.U8 desc[UR36][R158.64+0x70], R15 ;  /* 0x0000700f9e009986 */ /* 0x000fe2000c101124 */
[----:B------:R-:W-:-:S05]  /*75e0*/  ISETP.LT.OR P1, PT, R164, 0x72, !P0 ;  /* 0x00000072a400780c */ /* 0x000fca0004721670 */
[----:B------:R-:W-:-:S04]  /*75f0*/  @!P3 IMAD R145, R145, R154, RZ ;  /* 0x0000009a9191b224 */ /* 0x000fc800078e02ff */
[-C--:B0-----:R-:W-:Y:S01]  /*7600*/  @!P4 IMAD R5, R146, R154.reuse, RZ ;  /* 0x0000009a9205c224 */ /* 0x081fe200078e02ff */
[----:B------:R-:W-:Y:S01]  /*7610*/  @!P3 STG.E.U8 desc[UR36][R158.64+0x71], R145 ;  /* 0x000071919e00b986 */ /* 0x000fe2000c101124 */
[C---:B------:R-:W-:Y:S02]  /*7620*/  ISETP.LT.OR P3, PT, R164.reuse, 0x79, !P2 ;  /* 0x00000079a400780c */ /* 0x040fe40005761670 */
[C---:B------:R-:W-:Y:S01]  /*7630*/  ISETP.LT.OR P2, PT, R164.reuse, 0x7a, !P2 ;  /* 0x0000007aa400780c */ /* 0x040fe20005741670 */
[----:B------:R-:W-:Y:S01]  /*7640*/  @!P1 IMAD R147, R147, R154, RZ ;  /* 0x0000009a93939224 */ /* 0x000fe200078e02ff */
[----:B------:R0:W-:Y:S01]  /*7650*/  @!P4 STG.E.U8 desc[UR36][R12.64+0x70], R5 ;  /* 0x000070050c00c986 */ /* 0x0001e2000c101124 */
[C---:B------:R-:W-:Y:S02]  /*7660*/  ISETP.LT.OR P4, PT, R164.reuse, 0x79, !P0 ;  /* 0x00000079a400780c */ /* 0x040fe40004781670 */
[----:B------:R-:W-:Y:S01]  /*7670*/  ISETP.LT.OR P0, PT, R164, 0x7a, !P0 ;  /* 0x0000007aa400780c */ /* 0x000fe20004701670 */
[----:B------:R-:W-:Y:S01]  /*7680*/  @!P1 STG.E.U8 desc[UR36][R12.64+0x71], R147 ;  /* 0x000071930c009986 */ /* 0x000fe2000c101124 */
[----:B------:R-:W-:-:S04]  /*7690*/  ISETP.GE.AND P1, PT, R3, 0x81, PT ;  /* 0x000000810300780c */ /* 0x000fc80003f26270 */
[-C--:B-1----:R-:W-:Y:S02]  /*76a0*/  @!P3 IMAD R11, R148, R154.reuse, RZ ;  /* 0x0000009a940bb224 */ /* 0x082fe400078e02ff */
[----:B------:R-:W-:-:S03]  /*76b0*/  @!P2 IMAD R149, R149, R154, RZ ;  /* 0x0000009a9595a224 */ /* 0x000fc600078e02ff */
[----:B------:R1:W-:Y:S01]  /*76c0*/  @!P3 STG.E.U8 desc[UR36][R158.64+0x78], R11 ;  /* 0x0000780b9e00b986 */ /* 0x0003e2000c101124 */
[----:B------:R-:W-:Y:S01]  /*76d0*/  ISETP.LT.OR P3, PT, R164, 0x1, !P1 ;  /* 0x00000001a400780c */ /* 0x000fe20004f61670 */
[-C--:B0-----:R-:W-:Y:S02]  /*76e0*/  @!P4 IMAD R5, R150, R154.reuse, RZ ;  /* 0x0000009a9605c224 */ /* 0x081fe400078e02ff */
[----:B------:R-:W-:Y:S01]  /*76f0*/  @!P2 STG.E.U8 desc[UR36][R158.64+0x79], R149 ;  /* 0x000079959e00a986 */ /* 0x000fe2000c101124 */
[----:B------:R-:W-:Y:S01]  /*7700*/  ISETP.LT.OR P2, PT, R164, 0x2, !P1 ;  /* 0x00000002a400780c */ /* 0x000fe20004f41670 */
[----:B------:R-:W-:Y:S02]  /*7710*/  @!P0 IMAD R151, R151, R154, RZ ;  /* 0x0000009a97978224 */ /* 0x000fe400078e02ff */
[----:B------:R0:W-:Y:S01]  /*7720*/  @!P4 STG.E.U8 desc[UR36][R12.64+0x78], R5 ;  /* 0x000078050c00c986 */ /* 0x0001e2000c101124 */
[----:B------:R-:W-:-:S03]  /*7730*/  ISETP.GE.AND P4, PT, R3, 0x89, PT ;  /* 0x000000890300780c */ /* 0x000fc60003f86270 */
[----:B------:R-:W-:Y:S01]  /*7740*/  @!P0 STG.E.U8 desc[UR36][R12.64+0x79], R151 ;  /* 0x000079970c008986 */ /* 0x000fe2000c101124 */
[----:B------:R-:W-:Y:S01]  /*7750*/  ISETP.LT.OR P0, PT, R164, 0x1, !P4 ;  /* 0x00000001a400780c */ /* 0x000fe20006701670 */
[----:B------:R-:W-:-:S04]  /*7760*/  @!P3 IMAD R3, R24, R154, RZ ;  /* 0x0000009a1803b224 */ /* 0x000fc800078e02ff */
[----:B------:R-:W-:Y:S01]  /*7770*/  @!P2 IMAD R25, R25, R154, RZ ;  /* 0x0000009a1919a224 */ /* 0x000fe200078e02ff */
[----:B------:R2:W-:Y:S01]  /*7780*/  @!P3 STG.E.U8 desc[UR36][R6.64], R3 ;  /* 0x000000030600b986 */ /* 0x0005e2000c101124 */
[----:B------:R-:W-:-:S03]  /*7790*/  ISETP.LT.OR P3, PT, R164, 0x2, !P4 ;  /* 0x00000002a400780c */ /* 0x000fc60006761670 */
[----:B------:R-:W-:Y:S01]  /*77a0*/  @!P2 STG.E.U8 desc[UR36][R6.64+0x1], R25 ;  /* 0x000001190600a986 */ /* 0x000fe2000c101124 */
[----:B------:R-:W-:Y:S02]  /*77b0*/  ISETP.LT.OR P2, PT, R164, 0x9, !P1 ;  /* 0x00000009a400780c */ /* 0x000fe40004f41670 */
[----:B-1----:R-:W-:-:S05]  /*77c0*/  @!P0 IMAD R11, R26, R154, RZ ;  /* 0x0000009a1a0b8224 */ /* 0x002fca00078e02ff */
[----:B------:R-:W-:Y:S01]  /*77d0*/  @!P0 STG.E.U8 desc[UR36][R8.64], R11 ;  /* 0x0000000b08008986 */ /* 0x000fe2000c101124 */
[----:B------:R-:W-:Y:S01]  /*77e0*/  ISETP.LT.OR P0, PT, R164, 0xa, !P1 ;  /* 0x0000000aa400780c */ /* 0x000fe20004f01670 */
[----:B------:R-:W-:-:S04]  /*77f0*/  @!P3 IMAD R27, R27, R154, RZ ;  /* 0x0000009a1b1bb224 */ /* 0x000fc800078e02ff */
[----:B0-----:R-:W-:Y:S01]  /*7800*/  @!P2 IMAD R5, R28, R154, RZ ;  /* 0x0000009a1c05a224 */ /* 0x001fe200078e02ff */
[----:B------:R-:W-:Y:S01]  /*7810*/  @!P3 STG.E.U8 desc[UR36][R8.64+0x1], R27 ;  /* 0x0000011b0800b986 */ /* 0x000fe2000c101124 */
[----:B------:R-:W-:-:S03]  /*7820*/  ISETP.LT.OR P3, PT, R164, 0x9, !P4 ;  /* 0x00000009a400780c */ /* 0x000fc60006761670 */
[----:B------:R0:W-:Y:S01]  /*7830*/  @!P2 STG.E.U8 desc[UR36][R6.64+0x8], R5 ;  /* 0x000008050600a986 */ /* 0x0001e2000c101124 */
[----:B------:R-:W-:Y:S02]  /*7840*/  ISETP.LT.OR P2, PT, R164, 0xa, !P4 ;  /* 0x0000000aa400780c */ /* 0x000fe40006741670 */
[----:B------:R-:W-:-:S05]  /*7850*/  @!P0 IMAD R29, R29, R154, RZ ;  /* 0x0000009a1d1d8224 */ /* 0x000fca00078e02ff */
[----:B------:R-:W-:Y:S01]  /*7860*/  @!P0 STG.E.U8 desc[UR36][R6.64+0x9], R29 ;  /* 0x0000091d06008986 */ /* 0x000fe2000c101124 */
[----:B------:R-:W-:Y:S01]  /*7870*/  ISETP.LT.OR P0, PT, R164, 0x11, !P1 ;  /* 0x00000011a400780c */ /* 0x000fe20004f01670 */
[----:B--2---:R-:W-:-:S04]  /*7880*/  @!P3 IMAD R3, R30, R154, RZ ;  /* 0x0000009a1e03b224 */ /* 0x004fc800078e02ff */
[----:B------:R-:W-:Y:S01]  /*7890*/  @!P2 IMAD R31, R31, R154, RZ ;  /* 0x0000009a1f1fa224 */ /* 0x000fe200078e02ff */
[----:B------:R1:W-:Y:S01]  /*78a0*/  @!P3 STG.E.U8 desc[UR36][R8.64+0x8], R3 ;  /* 0x000008030800b986 */ /* 0x0003e2000c101124 */
[----:B------:R-:W-:-:S03]  /*78b0*/  ISETP.LT.OR P3, PT, R164, 0x12, !P1 ;  /* 0x00000012a400780c */ /* 0x000fc60004f61670 */
[----:B------:R-:W-:Y:S01]  /*78c0*/  @!P2 STG.E.U8 desc[UR36][R8.64+0x9], R31 ;  /* 0x0000091f0800a986 */ /* 0x000fe2000c101124 */
[----:B------:R-:W-:Y:S02]  /*78d0*/  ISETP.LT.OR P2, PT, R164, 0x11, !P4 ;  /* 0x00000011a400780c */ /* 0x000fe40006741670 */
[----:B0-----:R-:W-:-:S05]  /*78e0*/  @!P0 IMAD R5, R32, R154, RZ ;  /* 0x0000009a20058224 */ /* 0x001fca00078e02ff */
[----:B------:R0:W-:Y:S01]  /*78f0*/  @!P0 STG.E.U8 desc[UR36][R6.64+0x10], R5 ;  /* 0x0000100506008986 */ /* 0x0001e2000c101124 */
[----:B------:R-:W-:Y:S01]  /*7900*/  ISETP.LT.OR P0, PT, R164, 0x12, !P4 ;  /* 0x00000012a400780c */ /* 0x000fe20006701670 */
[----:B------:R-:W-:-:S04]  /*7910*/  @!P3 IMAD R33, R33, R154, RZ ;  /* 0x0000009a2121b224 */ /* 0x000fc800078e02ff */
[----:B------:R-:W-:Y:S01]  /*7920*/  @!P2 IMAD R11, R34, R154, RZ ;  /* 0x0000009a220ba224 */ /* 0x000fe200078e02ff */
[----:B------:R-:W-:Y:S01]  /*7930*/  @!P3 STG.E.U8 desc[UR36][R6.64+0x11], R33 ;  /* 0x000011210600b986 */ /* 0x000fe2000c101124 */
[----:B------:R-:W-:-:S03]  /*7940*/  ISETP.LT.OR P3, PT, R164, 0x19, !P1 ;  /* 0x00000019a400780c */ /* 0x000fc60004f61670 */
[----:B------:R2:W-:Y:S01]  /*7950*/  @!P2 STG.E.U8 desc[UR36][R8.64+0x10], R11 ;  /* 0x0000100b0800a986 */ /* 0x0005e2000c101124 */
[----:B------:R-:W-:Y:S02]  /*7960*/  ISETP.LT.OR P2, PT, R164, 0x1a, !P1 ;  /* 0x0000001aa400780c */ /* 0x000fe40004f41670 */
[----:B------:R-:W-:-:S05]  /*7970*/  @!P0 IMAD R35, R35, R154, RZ ;  /* 0x0000009a23238224 */ /* 0x000fca00078e02ff */
[----:B------:R-:W-:Y:S01]  /*7980*/  @!P0 STG.E.U8 desc[UR36][R8.64+0x11], R35 ;  /* 0x0000112308008986 */ /* 0x000fe2000c101124 */
[----:B------:R-:W-:Y:S01]  /*7990*/  ISETP.LT.OR P0, PT, R164, 0x19, !P4 ;  /* 0x00000019a400780c */ /* 0x000fe20006701670 */
[----:B-1----:R-:W-:-:S04]  /*79a0*/  @!P3 IMAD R3, R36, R154, RZ ;  /* 0x0000009a2403b224 */ /* 0x002fc800078e02ff */
        /* <DEDUP_REMOVED lines=9> */
[----:B--2---:R-:W-:Y:S01]  /*7a40*/  @!P2 IMAD R11, R40, R154, RZ ;  /* 0x0000009a280ba224 */ /* 0x004fe200078e02ff */
        /* <DEDUP_REMOVED lines=125> */
[-C--:B--2---:R-:W-:Y:S01]  /*8220*/  @!P2 IMAD R11, R82, R154.reuse, RZ ;  /* 0x0000009a520ba224 */ /* 0x084fe200078e02ff */
[----:B------:R2:W-:Y:S01]  /*8230*/  @!P3 STG.E.U8 desc[UR36][R6.64+0x71], R81 ;  /* 0x000071510600b986 */ /* 0x0005e2000c101124 */
[C---:B------:R-:W-:Y:S02]  /*8240*/  ISETP.LT.OR P3, PT, R164.reuse, 0x79, !P1 ;  /* 0x00000079a400780c */ /* 0x040fe40004f61670 */
[C---:B------:R-:W-:Y:S01]  /*8250*/  ISETP.LT.OR P1, PT, R164.reuse, 0x7a, !P1 ;  /* 0x0000007aa400780c */ /* 0x040fe20004f21670 */
[----:B------:R2:W-:Y:S01]  /*8260*/  @!P2 STG.E.U8 desc[UR36][R8.64+0x70], R11 ;  /* 0x0000700b0800a986 */ /* 0x0005e2000c101124 */
[C---:B------:R-:W-:Y:S02]  /*8270*/  ISETP.LT.OR P2, PT, R164.reuse, 0x79, !P4 ;  /* 0x00000079a400780c */ /* 0x040fe40006741670 */
[----:B------:R-:W-:Y:S01]  /*8280*/  ISETP.LT.OR P4, PT, R164, 0x7a, !P4 ;  /* 0x0000007aa400780c */ /* 0x000fe20006781670 */
[----:B------:R-:W-:-:S05]  /*8290*/  @!P0 IMAD R83, R83, R154, RZ ;  /* 0x0000009a53538224 */ /* 0x000fca00078e02ff */
[----:B------:R2:W-:Y:S01]  /*82a0*/  @!P0 STG.E.U8 desc[UR36][R8.64+0x71], R83 ;  /* 0x0000715308008986 */ /* 0x0005e2000c101124 */
[-C--:B-1----:R-:W-:Y:S02]  /*82b0*/  @!P3 IMAD R3, R84, R154.reuse, RZ ;  /* 0x0000009a5403b224 */ /* 0x082fe400078e02ff */
[-C--:B------:R-:W-:Y:S02]  /*82c0*/  @!P1 IMAD R85, R85, R154.reuse, RZ ;  /* 0x0000009a55559224 */ /* 0x080fe400078e02ff */
[-C--:B0-----:R-:W-:Y:S01]  /*82d0*/  @!P2 IMAD R5, R86, R154.reuse, RZ ;  /* 0x0000009a5605a224 */ /* 0x081fe200078e02ff */
[----:B------:R2:W-:Y:S01]  /*82e0*/  @!P3 STG.E.U8 desc[UR36][R6.64+0x78], R3 ;  /* 0x000078030600b986 */ /* 0x0005e2000c101124 */
[----:B------:R-:W-:-:S03]  /*82f0*/  @!P4 IMAD R87, R87, R154, RZ ;  /* 0x0000009a5757c224 */ /* 0x000fc600078e02ff */
[----:B------:R2:W-:Y:S04]  /*8300*/  @!P1 STG.E.U8 desc[UR36][R6.64+0x79], R85 ;  /* 0x0000795506009986 */ /* 0x0005e8000c101124 */
[----:B------:R2:W-:Y:S04]  /*8310*/  @!P2 STG.E.U8 desc[UR36][R8.64+0x78], R5 ;  /* 0x000078050800a986 */ /* 0x0005e8000c101124 */
[----:B------:R2:W-:Y:S02]  /*8320*/  @!P4 STG.E.U8 desc[UR36][R8.64+0x79], R87 ;  /* 0x000079570800c986 */ /* 0x0005e4000c101124 */
.L_x_292:
[----:B------:R-:W-:Y:S05]  /*8330*/  BSYNC B0 ;  /* 0x0000000000007941 */ /* 0x000fea0003800000 */
.L_x_34:
[----:B------:R-:W-:Y:S01]  /*8340*/  ULDC UR4, c[0x0][0xc] ;  /* 0x0000030000047ab9 */ /* 0x000fe20000000800 */
[----:B------:R-:W-:Y:S01]  /*8350*/  ULDC UR5, c[0x0][0x10] ;  /* 0x0000040000057ab9 */ /* 0x000fe20000000800 */
[----:B-12---:R-:W1:Y:S01]  /*8360*/  LDC R3, c[0x0][0x14] ;  /* 0x00000500ff037b82 */ /* 0x006e620000000800 */
[----:B------:R-:W-:Y:S01]  /*8370*/  UIMAD.WIDE.U32 UR4, UR4, UR5, URZ ;  /* 0x00000005040472a5 */ /* 0x000fe2000f8e003f */
[----:B------:R-:W-:Y:S02]  /*8380*/  IMAD.MOV.U32 R152, RZ, RZ, -0x1 ;  /* 0xffffffffff987424 */ /* 0x000fe400078e00ff */
[----:B------:R-:W-:-:S03]  /*8390*/  IMAD.MOV.U32 R22, RZ, RZ, -0x1 ;  /* 0xffffffffff167424 */ /* 0x000fc600078e00ff */
[----:B-1----:R-:W-:-:S04]  /*83a0*/  IMAD.WIDE.U32 R16, R3, UR4, R16 ;  /* 0x0000000403107c25 */ /* 0x002fc8000f8e0010 */
[----:B------:R-:W-:Y:S01]  /*83b0*/  IMAD R3, R3, UR5, RZ ;  /* 0x0000000503037c24 */ /* 0x000fe2000f8e02ff */
[----:B------:R-:W-:Y:S02]  /*83c0*/  ULDC.64 UR4, c[0x0][0x650] ;  /* 0x0001940000047ab9 */ /* 0x000fe40000000a00 */
[----:B------:R-:W-:Y:S01]  /*83d0*/  ISETP.GE.U32.AND P0, PT, R16, UR4, PT ;  /* 0x0000000410007c0c */ /* 0x000fe2000bf06070 */
[--C-:B------:R-:W-:Y:S01]  /*83e0*/  IMAD.IADD R17, R17, 0x1, R3.reuse ;  /* 0x0000000111117824 */ /* 0x100fe200078e0203 */
[----:B------:R-:W-:-:S04]  /*83f0*/  PRMT R3, RZ, 0x7610, R3 ;  /* 0x00007610ff037816 */ /* 0x000fc80000000003 */
[----:B------:R-:W-:-:S13]  /*8400*/  ISETP.GE.U32.AND.EX P0, PT, R17, UR5, PT, P0 ;  /* 0x0000000511007c0c */ /* 0x000fda000bf06100 */
[----:B------:R-:W-:Y:S05]  /*8410*/  @P0 BRA `(.L_x_293) ;  /* 0x0000000400640947 */ /* 0x000fea0003800000 */
[----:B------:R-:W1:Y:S01]  /*8420*/  S2R R12, SR_CTAID.X ;  /* 0x00000000000c7919 */ /* 0x000e620000002500 */
[----:B------:R-:W2:Y:S01]  /*8430*/  LDC.64 R10, c[0x0][0x628] ;  /* 0x00018a00ff0a7b82 */ /* 0x000ea20000000a00 */
[----:B------:R-:W-:Y:S01]  /*8440*/  ULDC UR4, c[0x0][0x150] ;  /* 0x0000540000047ab9 */ /* 0x000fe20000000800 */
[----:B0--3--:R-:W-:Y:S01]  /*8450*/  IMAD.MOV.U32 R8, RZ, RZ, R16 ;  /* 0x000000ffff087224 */ /* 0x009fe200078e0010 */
[----:B------:R-:W0:Y:S01]  /*8460*/  S2R R24, SR_CTAID.Y ;  /* 0x0000000000187919 */ /* 0x000e220000002600 */
[----:B------:R-:W-:-:S04]  /*8470*/  IMAD.MOV.U32 R9, RZ, RZ, R17 ;  /* 0x000000ffff097224 */ /* 0x000fc800078e0011 */
[----:B------:R-:W3:Y:S08]  /*8480*/  LDC R21, c[0x0][0x144] ;  /* 0x00005100ff157b82 */ /* 0x000ef00000000800 */
[----:B------:R-:W0:Y:S08]  /*8490*/  LDC R0, c[0x0][0x630] ;  /* 0x00018c00ff007b82 */ /* 0x000e300000000800 */
[----:B------:R-:W0:Y:S01]  /*84a0*/  LDC.64 R14, c[0x0][0x620] ;  /* 0x00018800ff0e7b82 */ /* 0x000e220000000a00 */
[----:B--2---:R-:W-:-:S04]  /*84b0*/  ISETP.NE.U32.AND P0, PT, R10, RZ, PT ;  /* 0x000000ff0a00720c */ /* 0x004fc80003f05070 */
[----:B------:R-:W-:Y:S02]  /*84c0*/  ISETP.NE.AND.EX P0, PT, R11, RZ, PT, P0 ;  /* 0x000000ff0b00720c */ /* 0x000fe40003f05300 */
[----:B-1----:R-:W-:-:S05]  /*84d0*/  I2FP.F32.U32 R3, R12 ;  /* 0x0000000c00037245 */ /* 0x002fca0000201000 */
[----:B------:R-:W-:-:S04]  /*84e0*/  FMUL R3, R3, UR4 ;  /* 0x0000000403037c20 */ /* 0x000fc80008400000 */
[----:B------:R1:W2:Y:S02]  /*84f0*/  F2I.U32.TRUNC.NTZ R20, R3 ;  /* 0x0000000300147305 */ /* 0x0002a4000020f000 */
[----:B---3--:R-:W-:Y:S05]  /*8500*/  @!P0 BRA `(.L_x_294) ;  /* 0x0000000000288947 */ /* 0x008fea0003800000 */
[----:B-1----:R-:W1:Y:S02]  /*8510*/  LDC R3, c[0x0][0x634] ;  /* 0x00018d00ff037b82 */ /* 0x002e640000000800 */
[----:B-1----:R-:W-:-:S05]  /*8520*/  IADD3 R3, P0, R16, R3, RZ ;  /* 0x0000000310037210 */ /* 0x002fca0007f1e0ff */
[----:B------:R-:W-:-:S04]  /*8530*/  IMAD.X R13, RZ, RZ, R17, P0 ;  /* 0x000000ffff0d7224 */ /* 0x000fc800000e0611 */
[----:B------:R-:W-:-:S04]  /*8540*/  IMAD.WIDE.U32 R4, R13, R10, RZ ;  /* 0x0000000a0d047225 */ /* 0x000fc800078e00ff */
[----:B----4-:R-:W-:-:S04]  /*8550*/  IMAD.WIDE.U32 R6, P0, R3, R11, R4 ;  /* 0x0000000b03067225 */ /* 0x010fc80007800004 */
[----:B------:R-:W-:-:S04]  /*8560*/  IMAD.WIDE.U32 R4, R3, R10, RZ ;  /* 0x0000000a03047225 */ /* 0x000fc800078e00ff */
[----:B------:R-:W-:Y:S01]  /*8570*/  IMAD.X R9, RZ, RZ, RZ, P0 ;  /* 0x000000ffff097224 */ /* 0x000fe200000e06ff */
[----:B------:R-:W-:Y:S01]  /*8580*/  IADD3 RZ, P0, R5, R6, RZ ;  /* 0x0000000605ff7210 */ /* 0x000fe20007f1e0ff */
[----:B------:R-:W-:-:S04]  /*8590*/  IMAD.MOV.U32 R8, RZ, RZ, R7 ;  /* 0x000000ffff087224 */ /* 0x000fc800078e0007 */
[----:B------:R-:W-:-:S08]  /*85a0*/  IMAD.WIDE.U32.X R8, R13, R11, R8, P0 ;  /* 0x0000000b0d087225 */ /* 0x000fd000000e0408 */
.L_x_294:
[----:B----4-:R-:W3:Y:S01]  /*85b0*/  LDC.64 R28, c[0x0][0x640] ;  /* 0x00019000ff1c7b82 */ /* 0x010ee20000000a00 */
[-CC-:B0-----:R-:W-:Y:S01]  /*85c0*/  SHF.R.U64 R22, R8, R0.reuse, R9.reuse ;  /* 0x0000000008167219 */ /* 0x181fe20000001209 */
[----:B--2---:R-:W-:Y:S01]  /*85d0*/  IMAD.MOV R20, RZ, RZ, -R20 ;  /* 0x000000ffff147224 */ /* 0x004fe200078e0a14 */
[----:B------:R-:W-:Y:S01]  /*85e0*/  SHF.R.U32.HI R0, RZ, R0, R9 ;  /* 0x00000000ff007219 */ /* 0x000fe20000011609 */
[----:B------:R-:W-:Y:S01]  /*85f0*/  ULDC UR4, c[0x0][0x154] ;  /* 0x0000550000047ab9 */ /* 0x000fe20000000800 */
[----:B-1----:R-:W-:Y:S01]  /*8600*/  IADD3 R3, P0, RZ, -R22, RZ ;  /* 0x80000016ff037210 */ /* 0x002fe20007f1e0ff */
[----:B------:R-:W-:Y:S02]  /*8610*/  IMAD R21, R21, R20, R12 ;  /* 0x0000001415157224 */ /* 0x000fe400078e020c */
[----:B------:R-:W0:Y:S01]  /*8620*/  LDC R6, c[0x0][0x618] ;  /* 0x00018600ff067b82 */ /* 0x000e220000000800 */
[----:B------:R-:W-:Y:S02]  /*8630*/  IMAD.MOV.U32 R7, RZ, RZ, 0x1 ;  /* 0x00000001ff077424 */ /* 0x000fe400078e00ff */
[----:B------:R-:W-:-:S04]  /*8640*/  IMAD.X R5, RZ, RZ, ~R0, P0 ;  /* 0x000000ffff057224 */ /* 0x000fc800000e0e00 */
[-C--:B------:R-:W-:Y:S01]  /*8650*/  IMAD R0, R5, R14.reuse, RZ ;  /* 0x0000000e05007224 */ /* 0x080fe200078e02ff */
[----:B------:R-:W1:Y:S01]  /*8660*/  LDC R8, c[0x0][0x608] ;  /* 0x00018200ff087b82 */ /* 0x000e620000000800 */
[----:B------:R-:W-:-:S04]  /*8670*/  IMAD.WIDE.U32 R4, R3, R14, R16 ;  /* 0x0000000e03047225 */ /* 0x000fc800078e0010 */
[----:B------:R-:W-:Y:S01]  /*8680*/  IMAD R3, R3, R15, R0 ;  /* 0x0000000f03037224 */ /* 0x000fe200078e0200 */
[----:B------:R-:W-:Y:S02]  /*8690*/  I2FP.F32.U32 R0, R24 ;  /* 0x0000001800007245 */ /* 0x000fe40000201000 */
[----:B------:R-:W2:Y:S01]  /*86a0*/  LDC R26, c[0x0][0x658] ;  /* 0x00019600ff1a7b82 */ /* 0x000ea20000000800 */
[----:B------:R-:W-:Y:S01]  /*86b0*/  IMAD.IADD R3, R5, 0x1, R3 ;  /* 0x0000000105037824 */ /* 0x000fe200078e0203 */
[----:B---3--:R-:W-:Y:S01]  /*86c0*/  ISETP.NE.U32.AND P0, PT, R28, RZ, PT ;  /* 0x000000ff1c00720c */ /* 0x008fe20003f05070 */
[----:B------:R-:W-:Y:S01]  /*86d0*/  FMUL R0, R0, UR4 ;  /* 0x0000000400007c20 */ /* 0x000fe20008400000 */
[----:B------:R-:W-:Y:S02]  /*86e0*/  IMAD.MOV.U32 R5, RZ, RZ, -0x1 ;  /* 0xffffffffff057424 */ /* 0x000fe400078e00ff */
[----:B------:R-:W-:Y:S01]  /*86f0*/  ISETP.NE.AND.EX P0, PT, R29, RZ, PT, P0 ;  /* 0x000000ff1d00720c */ /* 0x000fe20003f05300 */
[----:B------:R3:W4:Y:S01]  /*8700*/  F2I.U32.TRUNC.NTZ R13, R0 ;  /* 0x00000000000d7305 */ /* 0x000722000020f000 */
[----:B------:R-:W3:Y:S01]  /*8710*/  LDC R15, c[0x0][0x148] ;  /* 0x00005200ff0f7b82 */ /* 0x000ee20000000800 */
[----:B0-----:R-:W-:-:S02]  /*8720*/  SHF.R.U64 R12, R4, R6, R3 ;  /* 0x00000006040c7219 */ /* 0x001fc40000001203 */
[----:B------:R-:W-:-:S05]  /*8730*/  SHF.R.U32.HI R3, RZ, R6, R3 ;  /* 0x00000006ff037219 */ /* 0x000fca0000011603 */
[----:B------:R-:W0:Y:S01]  /*8740*/  LDC R20, c[0x0][0x600] ;  /* 0x00018000ff147b82 */ /* 0x000e220000000800 */
[-CC-:B-1----:R-:W-:Y:S02]  /*8750*/  SHF.R.U64 R10, R12, R8.reuse, R3.reuse ;  /* 0x000000080c0a7219 */ /* 0x182fe40000001203 */
[----:B------:R-:W-:-:S05]  /*8760*/  SHF.R.U32.HI R3, RZ, R8, R3 ;  /* 0x00000008ff037219 */ /* 0x000fca0000011603 */
[----:B------:R-:W1:Y:S01]  /*8770*/  LDC R27, c[0x0][0x648] ;  /* 0x00019200ff1b7b82 */ /* 0x000e620000000800 */
[-C--:B--2---:R-:W-:Y:S02]  /*8780*/  SHF.L.U32 R4, R5, R26.reuse, RZ ;  /* 0x0000001a05047219 */ /* 0x084fe400000006ff */
[-CC-:B------:R-:W-:Y:S02]  /*8790*/  SHF.R.U64 R14, R10, R26.reuse, R3.reuse ;  /* 0x0000001a0a0e7219 */ /* 0x180fe40000001203 */
[----:B------:R-:W-:Y:S02]  /*87a0*/  SHF.R.U32.HI R5, RZ, R26, R3 ;  /* 0x0000001aff057219 */ /* 0x000fe40000011603 */
[----:B------:R-:W-:Y:S01]  /*87b0*/  LOP3.LUT R25, RZ, R4, RZ, 0x33, !PT ;  /* 0x00000004ff197212 */ /* 0x000fe200078e33ff */
[----:B------:R-:W2:Y:S01]  /*87c0*/  LDC R30, c[0x0][0x638] ;  /* 0x00018e00ff1e7b82 */ /* 0x000ea20000000800 */
[----:B------:R-:W-:Y:S01]  /*87d0*/  SHF.L.U32 R26, R7, R26, RZ ;  /* 0x0000001a071a7219 */ /* 0x000fe200000006ff */
[----:B------:R-:W-:-:S06]  /*87e0*/  IMAD.MOV.U32 R4, RZ, RZ, R14 ;  /* 0x000000ffff047224 */ /* 0x000fcc00078e000e */
[----:B------:R-:W0:Y:S01]  /*87f0*/  LDC R31, c[0x0][0x610] ;  /* 0x00018400ff1f7b82 */ /* 0x000e220000000800 */
[----:B----4-:R-:W-:Y:S05]  /*8800*/  @!P0 BRA `(.L_x_295) ;  /* 0x0000000000288947 */ /* 0x010fea0003800000 */
        /* <DEDUP_REMOVED lines=10> */
.L_x_295:
[----:B------:R-:W-:Y:S01]  /*88b0*/  ISETP.NE.AND P0, PT, R2, 0x1, PT ;  /* 0x000000010200780c */ /* 0x000fe20003f05270 */
[----:B0-----:R-:W-:Y:S01]  /*88c0*/  VIADD R7, R20, 0xffffffff ;  /* 0xffffffff14077836 */ /* 0x001fe20000000000 */
[----:B-1-3--:R-:W-:Y:S01]  /*88d0*/  SHF.R.U64 R0, R4, R27, R5 ;  /* 0x0000001b04007219 */ /* 0x00afe20000001205 */
[----:B------:R-:W-:Y:S01]  /*88e0*/  IMAD.MOV R13, RZ, RZ, -R13 ;  /* 0x000000ffff0d7224 */ /* 0x000fe200078e0a0d */
[----:B------:R-:W-:Y:S01]  /*88f0*/  LOP3.LUT R5, R10, R25, RZ, 0xc0, !PT ;  /* 0x000000190a057212 */ /* 0x000fe200078ec0ff */
[----:B------:R-:W-:Y:S01]  /*8900*/  IMAD.MOV.U32 R4, RZ, RZ, 0x1 ;  /* 0x00000001ff047424 */ /* 0x000fe200078e00ff */
[----:B------:R-:W-:Y:S01]  /*8910*/  LOP3.LUT R12, R12, R7, RZ, 0xc0, !PT ;  /* 0x000000070c0c7212 */ /* 0x000fe200078ec0ff */
[----:B------:R-:W-:Y:S02]  /*8920*/  IMAD.MOV R3, RZ, RZ, -R0 ;  /* 0x000000ffff037224 */ /* 0x000fe400078e0a00 */
[----:B------:R-:W-:Y:S02]  /*8930*/  IMAD R0, R26, R0, R5 ;  /* 0x000000001a007224 */ /* 0x000fe400078e0205 */
[----:B--2---:R-:W-:-:S02]  /*8940*/  IMAD R3, R3, R30, R14 ;  /* 0x0000001e03037224 */ /* 0x004fc400078e020e */
[----:B------:R-:W-:Y:S02]  /*8950*/  @P0 IMAD R21, R15, R13, R24 ;  /* 0x0000000d0f150224 */ /* 0x000fe400078e0218 */
[----:B------:R-:W-:Y:S01]  /*8960*/  IMAD R5, R3, R20, R12 ;  /* 0x0000001403057224 */ /* 0x000fe200078e020c */
[----:B------:R-:W-:Y:S01]  /*8970*/  PRMT R3, R4, 0x7610, R3 ;  /* 0x0000761004037816 */ /* 0x000fe20000000003 */
[----:B------:R-:W-:-:S05]  /*8980*/  IMAD R0, R0, R31, R21 ;  /* 0x0000001f00007224 */ /* 0x000fca00078e0215 */
[----:B------:R-:W-:Y:S02]  /*8990*/  SEL R152, R5, R0, !P0 ;  /* 0x0000000005987207 */ /* 0x000fe40004000000 */
[----:B------:R-:W-:-:S07]  /*89a0*/  SEL R0, R0, R5, !P0 ;  /* 0x0000000500007207 */ /* 0x000fce0004000000 */
.L_x_293:
[----:B------:R-:W-:Y:S01]  /*89b0*/  LOP3.LUT P0, RZ, R3, 0xff, RZ, 0xc0, !PT ;  /* 0x000000ff03ff7812 */ /* 0x000fe2000780c0ff */
[----:B------:R-:W-:-:S12]  /*89c0*/  IMAD.MOV.U32 R153, RZ, RZ, R0 ;  /* 0x000000ffff997224 */ /* 0x000fd800078e0000 */
[----:B------:R-:W-:Y:S05]  /*89d0*/  @P0 BRA `(.L_x_296) ;  /* 0xffffff8400e00947 */ /* 0x000fea000383ffff */
[----:B------:R-:W-:Y:S05]  /*89e0*/  EXIT ;  /* 0x000000000000794d */ /* 0x000fea0003800000 */
.L_x_7:
[----:B0-----:R-:W-:Y:S01]  /*89f0*/  ULDC.64 UR4, c[0x0][0x650] ;  /* 0x0001940000047ab9 */ /* 0x001fe20000000a00 */
        /* <DEDUP_REMOVED lines=25> */
.L_x_298:
[----:B------:R-:W0:Y:S01]  /*8b90*/  LDC.64 R26, c[0x0][0x640] ;  /* 0x00019000ff1a7b82 */ /* 0x000e220000000a00 */
[-CC-:B------:R-:W-:Y:S01]  /*8ba0*/  SHF.R.U64 R21, R12, R8.reuse, R13.reuse ;  /* 0x000000080c157219 */ /* 0x180fe2000000120d */
[----:B------:R-:W-:Y:S01]  /*8bb0*/  IMAD.MOV.U32 R30, RZ, RZ, 0x1 ;  /* 0x00000001ff1e7424 */ /* 0x000fe200078e00ff */
[----:B------:R-:W-:Y:S02]  /*8bc0*/  SHF.R.U32.HI R6, RZ, R8, R13 ;  /* 0x00000008ff067219 */ /* 0x000fe4000001160d */
[----:B------:R-:W-:-:S03]  /*8bd0*/  IADD3 R11, P0, RZ, -R21, RZ ;  /* 0x80000015ff0b7210 */ /* 0x000fc60007f1e0ff */
[----:B------:R-:W1:Y:S02]  /*8be0*/  LDC R10, c[0x0][0x618] ;  /* 0x00018600ff0a7b82 */ /* 0x000e640000000800 */
[----:B------:R-:W-:-:S04]  /*8bf0*/  IMAD.X R7, RZ, RZ, ~R6, P0 ;  /* 0x000000ffff077224 */ /* 0x000fc800000e0e06 */
[-C--:B------:R-:W-:Y:S02]  /*8c00*/  IMAD R8, R7, R22.reuse, RZ ;  /* 0x0000001607087224 */ /* 0x080fe400078e02ff */
[----:B------:R-:W2:Y:S01]  /*8c10*/  LDC R12, c[0x0][0x608] ;  /* 0x00018200ff0c7b82 */ /* 0x000ea20000000800 */
[----:B------:R-:W-:-:S04]  /*8c20*/  IMAD.WIDE.U32 R6, R11, R22, R16 ;  /* 0x000000160b067225 */ /* 0x000fc800078e0010 */
[----:B------:R-:W-:-:S03]  /*8c30*/  IMAD R11, R11, R23, R8 ;  /* 0x000000170b0b7224 */ /* 0x000fc600078e0208 */
[----:B------:R-:W3:Y:S01]  /*8c40*/  LDC R25, c[0x0][0x658] ;  /* 0x00019600ff197b82 */ /* 0x000ee20000000800 */
[----:B------:R-:W-:Y:S01]  /*8c50*/  IMAD.IADD R7, R7, 0x1, R11 ;  /* 0x0000000107077824 */ /* 0x000fe200078e020b */
[----:B0-----:R-:W-:-:S04]  /*8c60*/  ISETP.NE.U32.AND P0, PT, R26, RZ, PT ;  /* 0x000000ff1a00720c */ /* 0x001fc80003f05070 */
[----:B------:R-:W-:Y:S02]  /*8c70*/  ISETP.NE.AND.EX P0, PT, R27, RZ, PT, P0 ;  /* 0x000000ff1b00720c */ /* 0x000fe40003f05300 */
[----:B------:R-:W0:Y:S01]  /*8c80*/  LDC R22, c[0x0][0x600] ;  /* 0x00018000ff167b82 */ /* 0x000e220000000800 */
[-CC-:B-1----:R-:W-:Y:S02]  /*8c90*/  SHF.R.U64 R8, R6, R10.reuse, R7.reuse ;  /* 0x0000000a06087219 */ /* 0x182fe40000001207 */
[----:B------:R-:W-:Y:S01]  /*8ca0*/  SHF.R.U32.HI R7, RZ, R10, R7 ;  /* 0x0000000aff077219 */ /* 0x000fe20000011607 */
[----:B------:R-:W-:-:S04]  /*8cb0*/  IMAD.MOV.U32 R10, RZ, RZ, -0x1 ;  /* 0xffffffffff0a7424 */ /* 0x000fc800078e00ff */
        /* <DEDUP_REMOVED lines=21> */
.L_x_299:
[----:B------:R-:W-:Y:S01]  /*8e10*/  ISETP.NE.AND P0, PT, R2, 0x1, PT ;  /* 0x000000010200780c */ /* 0x000fe20003f05270 */
[----:B0-----:R-:W-:Y:S01]  /*8e20*/  VIADD R11, R22, 0xffffffff ;  /* 0xffffffff160b7836 */ /* 0x001fe20000000000 */
[----:B-1----:R-:W-:Y:S02]  /*8e30*/  SHF.R.U64 R6, R6, R24, R7 ;  /* 0x0000001806067219 */ /* 0x002fe40000001207 */
[----:B------:R-:W-:Y:S02]  /*8e40*/  SHF.L.U32 R30, R30, R25, RZ ;  /* 0x000000191e1e7219 */ /* 0x000fe400000006ff */
[----:B------:R-:W-:Y:S01]  /*8e50*/  LOP3.LUT R5, R23, R32, RZ, 0xc0, !PT ;  /* 0x0000002017057212 */ /* 0x000fe200078ec0ff */
[----:B------:R-:W-:-:S04]  /*8e60*/  IMAD.MOV R7, RZ, RZ, -R6 ;  /* 0x000000ffff077224 */ /* 0x000fc800078e0a06 */
[----:B------:R-:W-:Y:S01]  /*8e70*/  IMAD R6, R30, R6, R5 ;  /* 0x000000061e067224 */ /* 0x000fe200078e0205 */
[----:B------:R-:W-:Y:S01]  /*8e80*/  LOP3.LUT R5, R8, R11, RZ, 0xc0, !PT ;  /* 0x0000000b08057212 */ /* 0x000fe200078ec0ff */
[----:B------:R-:W-:Y:S02]  /*8e90*/  @P0 IMAD R3, R9, R14, R4 ;  /* 0x0000000e09030224 */ /* 0x000fe400078e0204 */
[----:B--2---:R-:W-:Y:S02]  /*8ea0*/  IMAD R4, R7, R28, R20 ;  /* 0x0000001c07047224 */ /* 0x004fe400078e0214 */
[----:B---3--:R-:W-:Y:S02]  /*8eb0*/  IMAD R3, R6, R29, R3 ;  /* 0x0000001d06037224 */ /* 0x008fe400078e0203 */
[----:B------:R-:W-:Y:S02]  /*8ec0*/  IMAD R4, R4, R22, R5 ;  /* 0x0000001604047224 */ /* 0x000fe400078e0205 */
[----:B------:R-:W-:-:S02]  /*8ed0*/  IMAD.MOV.U32 R8, RZ, RZ, 0x1 ;  /* 0x00000001ff087424 */ /* 0x000fc400078e00ff */
[----:B------:R-:W-:Y:S01]  /*8ee0*/  IMAD.MOV.U32 R6, RZ, RZ, R21 ;  /* 0x000000ffff067224 */ /* 0x000fe200078e0015 */
[----:B------:R-:W-:Y:S02]  /*8ef0*/  SEL R7, R4, R3, !P0 ;  /* 0x0000000304077207 */ /* 0x000fe40004000000 */
[----:B------:R-:W-:-:S07]  /*8f00*/  SEL R20, R3, R4, !P0 ;  /* 0x0000000403147207 */ /* 0x000fce0004000000 */
.L_x_297:
[----:B------:R-:W-:-:S08]  /*8f10*/  NOP ;  /* 0x0000000000007918 */ /* 0x000fd00000000000 */
[----:B------:R-:W0:-:S00]  /*8f20*/  USETMAXREG.DEALLOC.CTAPOOL 0x28 ;  /* 0x00000028000079c8 */ /* 0x000e0000080e0500 */
[----:B0-----:R-:W-:-:S13]  /*8f30*/  ISETP.NE.AND P0, PT, R0, RZ, PT ;  /* 0x000000ff0000720c */ /* 0x001fda0003f05270 */
[----:B------:R-:W-:Y:S05]  /*8f40*/  @P0 EXIT ;  /* 0x000000000000094d */ /* 0x000fea0003800000 */
[----:B------:R-:W-:Y:S01]  /*8f50*/  LOP3.LUT P0, RZ, R8, 0xff, RZ, 0xc0, !PT ;  /* 0x000000ff08ff7812 */ /* 0x000fe2000780c0ff */
[----:B------:R-:W-:Y:S02]  /*8f60*/  IMAD.MOV.U32 R0, RZ, RZ, 0x1 ;  /* 0x00000001ff007424 */ /* 0x000fe400078e00ff */
[----:B------:R-:W-:-:S10]  /*8f70*/  IMAD.MOV.U32 R3, RZ, RZ, RZ ;  /* 0x000000ffff037224 */ /* 0x000fd400078e00ff */
[----:B------:R-:W-:Y:S05]  /*8f80*/  @!P0 BRA `(.L_x_300) ;  /* 0x0000000c00448947 */ /* 0x000fea0003800000 */
[----:B------:R-:W0:Y:S01]  /*8f90*/  LDC R0, c[0x0][0x28c] ;  /* 0x0000a300ff007b82 */ /* 0x000e220000000800 */
[----:B------:R-:W-:Y:S01]  /*8fa0*/  ULDC UR5, c[0x0][0x658] ;  /* 0x0001960000057ab9 */ /* 0x000fe20000000800 */
[----:B------:R-:W-:Y:S01]  /*8fb0*/  UMOV UR7, 0xffffffff ;  /* 0xffffffff00077882 */ /* 0x000fe20000000000 */
[----:B------:R-:W-:Y:S01]  /*8fc0*/  ULDC UR6, c[0x0][0xc] ;  /* 0x0000030000067ab9 */ /* 0x000fe20000000800 */
[----:B------:R-:W-:Y:S01]  /*8fd0*/  USHF.L.U32 UR8, UR7, UR5, URZ ;  /* 0x0000000507087299 */ /* 0x000fe2000800063f */
[----:B------:R-:W-:Y:S01]  /*8fe0*/  BSSY B0, `(.L_x_300) ;  /* 0x00000cb000007945 */ /* 0x000fe20003800000 */
[----:B------:R-:W-:Y:S01]  /*8ff0*/  UMOV UR9, 0x1 ;  /* 0x0000000100097882 */ /* 0x000fe20000000000 */
[----:B------:R-:W-:Y:S01]  /*9000*/  ULDC UR7, c[0x0][0x10] ;  /* 0x0000040000077ab9 */ /* 0x000fe20000000800 */
[----:B------:R-:W1:Y:S01]  /*9010*/  S2UR UR10, SR_CgaCtaId ;  /* 0x00000000000a79c3 */ /* 0x000e620000008800 */
[----:B------:R-:W-:Y:S01]  /*9020*/  UIMAD.WIDE.U32 UR6, UR6, UR7, URZ ;  /* 0x00000007060672a5 */ /* 0x000fe2000f8e003f */
[----:B------:R-:W-:Y:S01]  /*9030*/  IMAD.MOV.U32 R11, RZ, RZ, 0x1 ;  /* 0x00000001ff0b7424 */ /* 0x000fe200078e00ff */
[----:B------:R-:W-:Y:S01]  /*9040*/  USHF.L.U32 UR17, UR9, UR5, URZ ;  /* 0x0000000509117299 */ /* 0x000fe2000800063f */
[----:B------:R-:W-:Y:S01]  /*9050*/  LOP3.LUT R8, R19, 0x2, RZ, 0xfc, !PT ;  /* 0x0000000213087812 */ /* 0x000fe200078efcff */
[----:B------:R-:W-:Y:S01]  /*9060*/  ULDC UR4, c[0x0][0x600] ;  /* 0x0001800000047ab9 */ /* 0x000fe20000000800 */
[----:B------:R-:W-:Y:S01]  /*9070*/  ULDC UR5, c[0x0][0x14] ;  /* 0x0000050000057ab9 */ /* 0x000fe20000000800 */
[----:B------:R-:W-:-:S02]  /*9080*/  UIADD3 UR4, UR4, -0x1, URZ ;  /* 0xffffffff04047890 */ /* 0x000fc4000fffe03f */
[----:B------:R-:W-:Y:S02]  /*9090*/  UIMAD.WIDE.U32 UR22, UR6, UR5, URZ ;  /* 0x00000005061672a5 */ /* 0x000fe4000f8e003f */
[----:B------:R-:W-:Y:S02]  /*90a0*/  UIMAD UR13, UR7, UR5, URZ ;  /* 0x00000005070d72a4 */ /* 0x000fe4000f8e023f */
[----:B------:R-:W-:Y:S02]  /*90b0*/  ULOP3.LUT UR16, URZ, UR8, URZ, 0x33, !UPT ;  /* 0x000000083f107292 */ /* 0x000fe4000f8e333f */
[----:B------:R-:W-:Y:S01]  /*90c0*/  UIADD3 UR13, UR23, UR13, URZ ;  /* 0x0000000d170d7290 */ /* 0x000fe2000fffe03f */
[----:B0-----:R-:W-:Y:S01]  /*90d0*/  VIADD R0, R0, 0x3f ;  /* 0x0000003f00007836 */ /* 0x001fe20000000000 */
[----:B------:R-:W-:-:S04]  /*90e0*/  ULDC.64 UR24, c[0x0][0x198] ;  /* 0x0000660000187ab9 */ /* 0x000fc80000000a00 */
[----:B------:R-:W-:Y:S01]  /*90f0*/  SHF.R.S32.HI R3, RZ, 0x1f, R0 ;  /* 0x0000001fff037819 */ /* 0x000fe20000011400 */
[----:B-1----:R-:W-:-:S03]  /*9100*/  IMAD.U32 R9, RZ, RZ, UR10 ;  /* 0x0000000aff097e24 */ /* 0x002fc6000f8e00ff */
[----:B------:R-:W-:Y:S01]  /*9110*/  LEA.HI R3, R3, R0, RZ, 0x6 ;  /* 0x0000000003037211 */ /* 0x000fe200078f30ff */
[----:B------:R-:W-:-:S03]  /*9120*/  IMAD.MOV.U32 R0, RZ, RZ, 0x1 ;  /* 0x00000001ff007424 */ /* 0x000fc600078e00ff */
[----:B------:R-:W-:Y:S01]  /*9130*/  SHF.R.S32.HI R10, RZ, 0x6, R3 ;  /* 0x00000006ff0a7819 */ /* 0x000fe20000011403 */
[----:B------:R-:W-:Y:S01]  /*9140*/  IMAD.MOV.U32 R3, RZ, RZ, RZ ;  /* 0x000000ffff037224 */ /* 0x000fe200078e00ff */
[----:B------:R-:W-:-:S03]  /*9150*/  LEA R12, R9, 0x100, 0xd ;  /* 0x00000100090c7811 */ /* 0x000fc600078e68ff */
[----:B------:R-:W-:-:S07]  /*9160*/  VIADD R13, R10, 0x1 ;  /* 0x000000010a0d7836 */ /* 0x000fce0000000000 */
.L_x_311:
[----:B------:R-:W-:-:S03]  /*9170*/  UMOV UR5, 0xffffffff ;  /* 0xffffffff00057882 */ /* 0x000fc60000000000 */
[----:B------:R-:W-:Y:S05]  /*9180*/  BRA.DIV UR5, `(.L_x_301) ;  /* 0x0000000e05887947 */ /* 0x000fea000b800000 */
[----:B------:R-:W-:-:S13]  /*9190*/  ELECT P6, URZ, PT ;  /* 0x00000000003f782f */ /* 0x000fda00038c0000 */
.L_x_321:
[----:B------:R-:W0:Y:S01]  /*91a0*/  LDC R4, c[0x0][0x28c] ;  /* 0x0000a300ff047b82 */ /* 0x000e220000000800 */
[----:B------:R-:W-:Y:S01]  /*91b0*/  BSSY B1, `(.L_x_302) ;  /* 0x000003a000017945 */ /* 0x000fe20003800000 */
[----:B0-----:R-:W-:-:S13]  /*91c0*/  ISETP.LT.OR P6, PT, R4, 0x1, !P6 ;  /* 0x000000010400780c */ /* 0x001fda00077c1670 */
[----:B------:R-:W-:Y:S05]  /*91d0*/  @P6 BRA `(.L_x_303) ;  /* 0x0000000000dc6947 */ /* 0x000fea0003800000 */
[----:B------:R-:W-:Y:S02]  /*91e0*/  IMAD R20, R20, 0x2, R9 ;  /* 0x0000000214147824 */ /* 0x000fe400078e0209 */
[----:B------:R-:W-:Y:S02]  /*91f0*/  IMAD.SHL.U32 R21, R7, 0x80, RZ ;  /* 0x0000008007157824 */ /* 0x000fe400078e00ff */
[----:B------:R-:W-:Y:S02]  /*9200*/  IMAD.MOV.U32 R24, RZ, RZ, RZ ;  /* 0x000000ffff187224 */ /* 0x000fe400078e00ff */
[----:B------:R-:W-:Y:S02]  /*9210*/  IMAD.MOV.U32 R4, RZ, RZ, R13 ;  /* 0x000000ffff047224 */ /* 0x000fe400078e000d */
[----:B------:R-:W-:Y:S02]  /*9220*/  IMAD.MOV.U32 R5, RZ, RZ, R0 ;  /* 0x000000ffff057224 */ /* 0x000fe400078e0000 */
[----:B------:R-:W-:-:S02]  /*9230*/  IMAD.MOV.U32 R7, RZ, RZ, R3 ;  /* 0x000000ffff077224 */ /* 0x000fc400078e0003 */
[----:B------:R-:W-:-:S07]  /*9240*/  IMAD.SHL.U32 R20, R20, 0x80, RZ ;  /* 0x0000008014147824 */ /* 0x000fce00078e00ff */
.L_x_306:
[----:B------:R-:W0:Y:S01]  /*9250*/  S2UR UR5, SR_CgaCtaId ;  /* 0x00000000000579c3 */ /* 0x000e220000008800 */
[----:B------:R-:W-:Y:S02]  /*9260*/  MOV R14, 0x400 ;  /* 0x00000400000e7802 */ /* 0x000fe40000000f00 */
[----:B------:R-:W-:-:S13]  /*9270*/  LOP3.LUT P1, RZ, R18, 0x7f, RZ, 0xc0, !PT ;  /* 0x0000007f12ff7812 */ /* 0x000fda000782c0ff */
[----:B------:R-:W1:Y:S01]  /*9280*/  @!P1 LDC R15, c[0x0][0x500] ;  /* 0x00014000ff0f9b82 */ /* 0x000e620000000800 */
[----:B0-----:R-:W-:-:S05]  /*9290*/  IMAD.U32 R9, RZ, RZ, UR5 ;  /* 0x00000005ff097e24 */ /* 0x001fca000f8e00ff */
[----:B------:R-:W-:Y:S02]  /*92a0*/  LEA R22, R9, R14, 0x18 ;  /* 0x0000000e09167211 */ /* 0x000fe400078ec0ff */
[----:B------:R-:W-:-:S03]  /*92b0*/  SHF.L.U32 R14, R5, 0x1f, RZ ;  /* 0x0000001f050e7819 */ /* 0x000fc600000006ff */
[----:B------:R-:W-:-:S04]  /*92c0*/  IMAD R23, R7, 0x8, R22 ;  /* 0x0000000807177824 */ /* 0x000fc800078e0216 */
[----:B------:R-:W0:Y:S02]  /*92d0*/  SYNCS.PHASECHK.TRANS64.TRYWAIT P0, [R23+URZ+0x18], R14 ;  /* 0x0000180e170075a7 */ /* 0x000e24000800017f */
[----:B01----:R-:W-:Y:S05]  /*92e0*/  @!P0 BRA `(.L_x_304) ;  /* 0x0000000c00508947 */ /* 0x003fea0003800000 */
.L_x_322:
[----:B0-----:R-:W-:Y:S01]  /*92f0*/  PRMT R14, R8, 0x9910, RZ ;  /* 0x00009910080e7816 */ /* 0x001fe200000000ff */
[----:B------:R0:W-:Y:S03]  /*9300*/  @!P1 SYNCS.ARRIVE.TRANS64 RZ, [R23+URZ], R15 ;  /* 0x0000000f17ff99a7 */ /* 0x0001e6000800003f */
[----:B------:R-:W-:-:S13]  /*9310*/  ISETP.NE.AND P0, PT, R14, 0x2, PT ;  /* 0x000000020e00780c */ /* 0x000fda0003f05270 */
[----:B0-----:R-:W-:Y:S05]  /*9320*/  @P0 BRA `(.L_x_305) ;  /* 0x0000000000040947 */ /* 0x001fea0003800000 */
[----:B------:R-:W-:Y:S01]  /*9330*/  BPT.TRAP 0x1 ;  /* 0x000000040000795c */ /* 0x000fe20000300000 */
.L_x_305:
[C---:B------:R-:W-:Y:S01]  /*9340*/  IMAD R14, R7.reuse, 0x4000, R12 ;  /* 0x00004000070e7824 */ /* 0x040fe200078e020c */
[----:B------:R-:W-:Y:S01]  /*9350*/  R2UR UR8, R22 ;  /* 0x00000000160872ca */ /* 0x000fe200000e0000 */
[----:B------:R-:W-:Y:S01]  /*9360*/  IMAD R22, R7, 0x2000, R22 ;  /* 0x0000200007167824 */ /* 0x000fe200078e0216 */
[----:B------:R-:W-:Y:S01]  /*9370*/  R2UR UR18, R20 ;  /* 0x00000000141272ca */ /* 0x000fe200000e0000 */
[----:B------:R-:W-:Y:S01]  /*9380*/  VIADD R4, R4, 0xffffffff ;  /* 0xffffffff04047836 */ /* 0x000fe20000000000 */
[----:B------:R-:W-:Y:S01]  /*9390*/  R2UR UR5, R14 ;  /* 0x000000000e0572ca */ /* 0x000fe200000e0000 */
[----:B------:R-:W-:Y:S01]  /*93a0*/  UIADD3 UR6, UP0, UR24, 0xf0, URZ ;  /* 0x000000f018067890 */ /* 0x000fe2000ff1e03f */
[----:B------:R-:W-:Y:S01]  /*93b0*/  R2UR UR11, R22 ;  /* 0x00000000160b72ca */ /* 0x000fe200000e0000 */
[----:B------:R-:W-:Y:S01]  /*93c0*/  UIADD3 UR26, UP1, UR24, 0x1f0, URZ ;  /* 0x000001f0181a7890 */ /* 0x000fe2000ff3e03f */
[----:B------:R-:W-:Y:S01]  /*93d0*/  R2UR UR9, R23 ;  /* 0x00000000170972ca */ /* 0x000fe200000e0000 */
[----:B------:R-:W-:Y:S01]  /*93e0*/  UIADD3.X UR7, URZ, UR25, URZ, UP0, !UPT ;  /* 0x000000193f077290 */ /* 0x000fe200087fe43f */
[----:B------:R-:W-:Y:S01]  /*93f0*/  R2UR UR10, R24 ;  /* 0x00000000180a72ca */ /* 0x000fe200000e0000 */
[----:B------:R-:W-:Y:S01]  /*9400*/  VIADD R7, R7, 0x1 ;  /* 0x0000000107077836 */ /* 0x000fe20000000000 */
[----:B------:R-:W-:Y:S01]  /*9410*/  R2UR UR12, R6 ;  /* 0x00000000060c72ca */ /* 0x000fe200000e0000 */
[----:B------:R-:W-:Y:S01]  /*9420*/  UIADD3.X UR27, URZ, UR25, URZ, UP1, !UPT ;  /* 0x000000193f1b7290 */ /* 0x000fe20008ffe43f */
[----:B------:R-:W-:Y:S01]  /*9430*/  R2UR UR19, R21 ;  /* 0x00000000151372ca */ /* 0x000fe200000e0000 */
[----:B------:R-:W-:Y:S01]  /*9440*/  UMOV UR20, 0x30000 ;  /* 0x0003000000147882 */ /* 0x000fe20000000000 */
[----:B------:R-:W-:Y:S01]  /*9450*/  ISETP.GT.AND P1, PT, R4, 0x1, PT ;  /* 0x000000010400780c */ /* 0x000fe20003f24270 */
[----:B------:R-:W-:Y:S01]  /*9460*/  UIADD3 UR8, UR8, UR5, URZ ;  /* 0x0000000508087290 */ /* 0x000fe2000fffe03f */
[----:B------:R-:W-:Y:S01]  /*9470*/  ISETP.NE.AND P0, PT, R7, 0x3, PT ;  /* 0x000000030700780c */ /* 0x000fe20003f05270 */
[----:B------:R-:W-:Y:S01]  /*9480*/  UIADD3 UR5, UR11, 0xc100, URZ ;  /* 0x0000c1000b057890 */ /* 0x000fe2000fffe03f */
[----:B------:R-:W-:Y:S01]  /*9490*/  VIADD R24, R24, 0x40 ;  /* 0x0000004018187836 */ /* 0x000fe20000000000 */
[----:B------:R-:W-:Y:S01]  /*94a0*/  UMOV UR14, 0x0 ;  /* 0x00000000000e7882 */ /* 0x000fe20000000000 */
[----:B------:R-:W-:Y:S01]  /*94b0*/  UMOV UR15, 0x10000000 ;  /* 0x10000000000f7882 */ /* 0x000fe20000000000 */
[----:B------:R-:W-:Y:S01]  /*94c0*/  UMOV UR11, UR18 ;  /* 0x00000012000b7c82 */ /* 0x000fe20008000000 */
[----:B------:R-:W-:-:S02]  /*94d0*/  SEL R14, RZ, 0x1, P0 ;  /* 0x00000001ff0e7807 */ /* 0x000fc40000000000 */
[----:B------:R0:W-:Y:S01]  /*94e0*/  UTMALDG.3D.MULTICAST [UR8], [UR6], UR20, desc[UR14] ;  /* 0x00000e08060073b4 */ /* 0x0001e20008011814 */
[----:B------:R-:W-:Y:S02]  /*94f0*/  SEL R7, R7, RZ, P0 ;  /* 0x000000ff07077207 */ /* 0x000fe40000000000 */
[----:B------:R-:W-:Y:S01]  /*9500*/  LOP3.LUT R5, R5, R14, RZ, 0x3c, !PT ;  /* 0x0000000e05057212 */ /* 0x000fe200078e3cff */
[----:B0-----:R-:W-:Y:S01]  /*9510*/  UMOV UR8, UR5 ;  /* 0x0000000500087c82 */ /* 0x001fe20008000000 */
[----:B------:R-:W-:Y:S02]  /*9520*/  UMOV UR11, UR19 ;  /* 0x00000013000b7c82 */ /* 0x000fe40008000000 */
[----:B------:R0:W-:Y:S02]  /*9530*/  UTMALDG.3D [UR8], [UR26], desc[UR14] ;  /* 0x00000e081a0075b4 */ /* 0x0001e40008011000 */
[----:B0-----:R-:W-:Y:S05]  /*9540*/  @P1 BRA `(.L_x_306) ;  /* 0xfffffffc00401947 */ /* 0x001fea000383ffff */
.L_x_303:
[----:B------:R-:W-:Y:S05]  /*9550*/  BSYNC B1 ;  /* 0x0000000000017941 */ /* 0x000fea0003800000 */
.L_x_302:
[----:B------:R-:W-:Y:S01]  /*9560*/  LOP3.LUT P1, RZ, R11, 0xff, RZ, 0xc0, !PT ;  /* 0x000000ff0bff7812 */ /* 0x000fe2000782c0ff */
[C---:B------:R-:W-:Y:S01]  /*9570*/  IMAD.IADD R6, R10.reuse, 0x1, R3 ;  /* 0x000000010a067824 */ /* 0x040fe200078e0203 */
[----:B------:R-:W-:Y:S01]  /*9580*/  ULDC.64 UR6, c[0x0][0x650] ;  /* 0x0001940000067ab9 */ /* 0x000fe20000000a00 */
[----:B------:R-:W-:Y:S01]  /*9590*/  ISETP.GE.U32.AND P2, PT, R10, 0x3, PT ;  /* 0x000000030a00780c */ /* 0x000fe20003f46070 */
[----:B------:R-:W-:Y:S01]  /*95a0*/  BSSY B1, `(.L_x_307) ;  /* 0x000006c000017945 */ /* 0x000fe20003800000 */
[----:B------:R-:W-:Y:S01]  /*95b0*/  IMAD.MOV.U32 R20, RZ, RZ, -0x1 ;  /* 0xffffffffff147424 */ /* 0x000fe200078e00ff */
[----:B------:R-:W-:Y:S01]  /*95c0*/  ISETP.GT.U32.AND P0, PT, R6, 0x2, PT ;  /* 0x000000020600780c */ /* 0x000fe20003f04070 */
[----:B------:R-:W-:Y:S01]  /*95d0*/  IMAD.MOV.U32 R7, RZ, RZ, -0x1 ;  /* 0xffffffffff077424 */ /* 0x000fe200078e00ff */
[----:B------:R-:W-:Y:S02]  /*95e0*/  PRMT R11, RZ, 0x7610, R11 ;  /* 0x00007610ff0b7816 */ /* 0x000fe4000000000b */
[----:B------:R-:W-:-:S03]  /*95f0*/  ISETP.LT.U32.AND P0, PT, R10, 0x3, P0 ;  /* 0x000000030a00780c */ /* 0x000fc60000701070 */
[----:B------:R-:W0:Y:S01]  /*9600*/  @P1 S2R R9, SR_CgaCtaId ;  /* 0x0000000000091919 */ /* 0x000e220000008800 */
[----:B------:R-:W-:-:S04]  /*9610*/  @P1 MOV R4, 0x400 ;  /* 0x0000040000041802 */ /* 0x000fc80000000f00 */
[----:B0-----:R-:W-:Y:S01]  /*9620*/  @P1 LEA R3, R9, R4, 0x18 ;  /* 0x0000000409031211 */ /* 0x001fe200078ec0ff */
[----:B------:R-:W-:-:S03]  /*9630*/  IMAD.WIDE.U32 R4, R6, -0x55555555, RZ ;  /* 0xaaaaaaab06047825 */ /* 0x000fc600078e00ff */
[----:B------:R0:W-:Y:S01]  /*9640*/  @P1 SYNCS.ARRIVE.TRANS64.A1T0 RZ, [R3+URZ+0x48], RZ ;  /* 0x000048ff03ff19a7 */ /* 0x0001e2000810003f */
[----:B------:R-:W-:Y:S02]  /*9650*/  IADD3 R16, P1, R16, UR22, RZ ;  /* 0x0000001610107c10 */ /* 0x000fe4000ff3e0ff */
[----:B------:R-:W-:Y:S02]  /*9660*/  SHF.R.U32.HI R5, RZ, 0x1, R5 ;  /* 0x00000001ff057819 */ /* 0x000fe40000011605 */
[----:B------:R-:W-:Y:S02]  /*9670*/  IADD3.X R17, R17, UR13, RZ, P1, !PT ;  /* 0x0000000d11117c10 */ /* 0x000fe40008ffe4ff */
[----:B------:R-:W-:Y:S02]  /*9680*/  PRMT R4, RZ, 0x7610, R4 ;  /* 0x00007610ff047816 */ /* 0x000fe40000000004 */
[----:B0-----:R-:W-:Y:S02]  /*9690*/  SEL R3, RZ, 0x1, !P0 ;  /* 0x00000001ff037807 */ /* 0x001fe40004000000 */
[----:B------:R-:W-:-:S02]  /*96a0*/  ISETP.GE.U32.AND P0, PT, R16, UR6, PT ;  /* 0x0000000610007c0c */ /* 0x000fc4000bf06070 */
[----:B------:R-:W-:Y:S01]  /*96b0*/  LOP3.LUT R0, R0, R3, RZ, 0x3c, !PT ;  /* 0x0000000300007212 */ /* 0x000fe200078e3cff */
[----:B------:R-:W-:Y:S01]  /*96c0*/  IMAD R3, R5, -0x3, R6 ;  /* 0xfffffffd05037824 */ /* 0x000fe200078e0206 */
[----:B------:R-:W-:Y:S01]  /*96d0*/  ISETP.GE.U32.AND.EX P0, PT, R17, UR7, PT, P0 ;  /* 0x0000000711007c0c */ /* 0x000fe2000bf06100 */
[----:B------:R-:W-:Y:S01]  /*96e0*/  IMAD.MOV.U32 R6, RZ, RZ, -0x1 ;  /* 0xffffffffff067424 */ /* 0x000fe200078e00ff */
[----:B------:R-:W-:-:S11]  /*96f0*/  @P2 LOP3.LUT R0, R0, 0x1, R5, 0x78, !PT ;  /* 0x0000000100002812 */ /* 0x000fd600078e7805 */
[----:B------:R-:W-:Y:S05]  /*9700*/  @P0 BRA `(.L_x_308) ;  /* 0x0000000400540947 */ /* 0x000fea0003800000 */
[----:B------:R-:W0:Y:S01]  /*9710*/  S2R R15, SR_CTAID.X ;  /* 0x00000000000f7919 */ /* 0x000e220000002500 */
[----:B------:R-:W-:Y:S01]  /*9720*/  ULDC.64 UR6, c[0x0][0x628] ;  /* 0x00018a0000067ab9 */ /* 0x000fe20000000a00 */
[----:B------:R-:W-:Y:S01]  /*9730*/  ULDC UR8, c[0x0][0x630] ;  /* 0x00018c0000087ab9 */ /* 0x000fe20000000800 */
[----:B------:R-:W-:Y:S01]  /*9740*/  ISETP.NE.U32.AND P0, PT, RZ, UR6, PT ;  /* 0x00000006ff007c0c */ /* 0x000fe2000bf05070 */
[----:B------:R-:W1:Y:S01]  /*9750*/  S2R R20, SR_CTAID.Y ;  /* 0x0000000000147919 */ /* 0x000e620000002600 */
[----:B------:R-:W-:Y:S01]  /*9760*/  ULDC UR9, c[0x0][0x150] ;  /* 0x0000540000097ab9 */ /* 0x000fe20000000800 */
[----:B------:R-:W-:Y:S01]  /*9770*/  IMAD.MOV.U32 R4, RZ, RZ, R16 ;  /* 0x000000ffff047224 */ /* 0x000fe200078e0010 */
[----:B------:R-:W-:Y:S01]  /*9780*/  ISETP.NE.AND.EX P0, PT, RZ, UR7, PT, P0 ;  /* 0x00000007ff007c0c */ /* 0x000fe2000bf05300 */
[----:B------:R-:W-:Y:S01]  /*9790*/  IMAD.MOV.U32 R5, RZ, RZ, R17 ;  /* 0x000000ffff057224 */ /* 0x000fe200078e0011 */
[----:B0-----:R-:W-:-:S11]  /*97a0*/  I2FP.F32.U32 R22, R15 ;  /* 0x0000000f00167245 */ /* 0x001fd60000201000 */
[----:B------:R-:W-:Y:S05]  /*97b0*/  @!P0 BRA `(.L_x_309) ;  /* 0x0000000000288947 */ /* 0x000fea0003800000 */
[----:B------:R-:W-:Y:S02]  /*97c0*/  ULDC UR5, c[0x0][0x634] ;  /* 0x00018d0000057ab9 */ /* 0x000fe40000000800 */
[----:B------:R-:W-:-:S05]  /*97d0*/  IADD3 R5, P0, R16, UR5, RZ ;  /* 0x0000000510057c10 */ /* 0x000fca000ff1e0ff */
[----:B------:R-:W-:-:S04]  /*97e0*/  IMAD.X R21, RZ, RZ, R17, P0 ;  /* 0x000000ffff157224 */ /* 0x000fc800000e0611 */
[----:B------:R-:W-:-:S04]  /*97f0*/  IMAD.WIDE.U32 R6, R21, UR6, RZ ;  /* 0x0000000615067c25 */ /* 0x000fc8000f8e00ff */
[----:B------:R-:W-:-:S04]  /*9800*/  IMAD.WIDE.U32 R6, P0, R5, UR7, R6 ;  /* 0x0000000705067c25 */ /* 0x000fc8000f800006 */
[----:B------:R-:W-:-:S04]  /*9810*/  IMAD.WIDE.U32 R4, R5, UR6, RZ ;  /* 0x0000000605047c25 */ /* 0x000fc8000f8e00ff */
[----:B------:R-:W-:Y:S01]  /*9820*/  IMAD.MOV.U32 R4, RZ, RZ, R7 ;  /* 0x000000ffff047224 */ /* 0x000fe200078e0007 */
[----:B------:R-:W-:Y:S01]  /*9830*/  IADD3 RZ, P1, R5, R6, RZ ;  /* 0x0000000605ff7210 */ /* 0x000fe20007f3e0ff */
[----:B------:R-:W-:-:S04]  /*9840*/  IMAD.X R5, RZ, RZ, RZ, P0 ;  /* 0x000000ffff057224 */ /* 0x000fc800000e06ff */
[----:B------:R-:W-:-:S08]  /*9850*/  IMAD.WIDE.U32.X R4, R21, UR7, R4, P1 ;  /* 0x0000000715047c25 */ /* 0x000fd000088e0404 */
.L_x_309:
[--C-:B------:R-:W-:Y:S01]  /*9860*/  SHF.R.U64 R14, R4, UR8, R5.reuse ;  /* 0x00000008040e7c19 */ /* 0x100fe20008001205 */
[----:B------:R-:W-:Y:S01]  /*9870*/  FMUL R22, R22, UR9 ;  /* 0x0000000916167c20 */ /* 0x000fe20008400000 */
[----:B------:R-:W-:Y:S01]  /*9880*/  SHF.R.U32.HI R4, RZ, UR8, R5 ;  /* 0x00000008ff047c19 */ /* 0x000fe20008011605 */
[----:B------:R-:W0:Y:S01]  /*9890*/  LDC R6, c[0x0][0x144] ;  /* 0x00005100ff067b82 */ /* 0x000e220000000800 */
[----:B------:R-:W-:Y:S01]  /*98a0*/  IADD3 R5, P0, RZ, -R14, RZ ;  /* 0x8000000eff057210 */ /* 0x000fe20007f1e0ff */
[----:B------:R-:W-:Y:S01]  /*98b0*/  ULDC UR5, c[0x0][0x154] ;  /* 0x0000550000057ab9 */ /* 0x000fe20000000800 */
[----:B-1----:R-:W-:Y:S01]  /*98c0*/  I2FP.F32.U32 R7, R20 ;  /* 0x0000001400077245 */ /* 0x002fe20000201000 */
[----:B------:R-:W1:Y:S01]  /*98d0*/  F2I.U32.TRUNC.NTZ R22, R22 ;  /* 0x0000001600167305 */ /* 0x000e62000020f000 */
[----:B------:R-:W-:Y:S01]  /*98e0*/  ULDC.64 UR6, c[0x0][0x620] ;  /* 0x0001880000067ab9 */ /* 0x000fe20000000a00 */
[----:B------:R-:W-:Y:S01]  /*98f0*/  IMAD.X R4, RZ, RZ, ~R4, P0 ;  /* 0x000000ffff047224 */ /* 0x000fe200000e0e04 */
[----:B------:R-:W-:Y:S01]  /*9900*/  ISETP.NE.AND P2, PT, R2, 0x1, PT ;  /* 0x000000010200780c */ /* 0x000fe20003f45270 */
[----:B------:R-:W-:Y:S01]  /*9910*/  FMUL R23, R7, UR5 ;  /* 0x0000000507177c20 */ /* 0x000fe20008400000 */
[----:B------:R-:W2:Y:S01]  /*9920*/  LDC R25, c[0x0][0x148] ;  /* 0x00005200ff197b82 */ /* 0x000ea20000000800 */
[----:B------:R-:W-:Y:S01]  /*9930*/  IMAD R4, R4, UR6, RZ ;  /* 0x0000000604047c24 */ /* 0x000fe2000f8e02ff */
[----:B------:R-:W-:-:S03]  /*9940*/  ULDC UR5, c[0x0][0x618] ;  /* 0x0001860000057ab9 */ /* 0x000fc60000000800 */
[----:B------:R-:W3:Y:S01]  /*9950*/  F2I.U32.TRUNC.NTZ R23, R23 ;  /* 0x0000001700177305 */ /* 0x000ee2000020f000 */
[C---:B------:R-:W-:Y:S02]  /*9960*/  IMAD R7, R5.reuse, UR7, R4 ;  /* 0x0000000705077c24 */ /* 0x040fe4000f8e0204 */
[----:B------:R-:W-:Y:S01]  /*9970*/  IMAD.WIDE.U32 R4, R5, UR6, R16 ;  /* 0x0000000605047c25 */ /* 0x000fe2000f8e0010 */
[----:B------:R-:W-:Y:S02]  /*9980*/  ULDC.64 UR6, c[0x0][0x640] ;  /* 0x0001900000067ab9 */ /* 0x000fe40000000a00 */
[----:B------:R-:W-:Y:S01]  /*9990*/  ISETP.NE.U32.AND P0, PT, RZ, UR6, PT ;  /* 0x00000006ff007c0c */ /* 0x000fe2000bf05070 */
[----:B------:R-:W-:Y:S02]  /*99a0*/  IMAD.IADD R5, R5, 0x1, R7 ;  /* 0x0000000105057824 */ /* 0x000fe400078e0207 */
[----:B-1----:R-:W-:Y:S01]  /*99b0*/  IMAD.MOV R22, RZ, RZ, -R22 ;  /* 0x000000ffff167224 */ /* 0x002fe200078e0a16 */
[----:B------:R-:W-:-:S02]  /*99c0*/  ISETP.NE.AND.EX P0, PT, RZ, UR7, PT, P0 ;  /* 0x00000007ff007c0c */ /* 0x000fc4000bf05300 */
[----:B------:R-:W-:Y:S01]  /*99d0*/  SHF.R.U64 R21, R4, UR5, R5 ;  /* 0x0000000504157c19 */ /* 0x000fe20008001205 */
[----:B0-----:R-:W-:Y:S01]  /*99e0*/  IMAD R15, R6, R22, R15 ;  /* 0x00000016060f7224 */ /* 0x001fe200078e020f */
[----:B------:R-:W-:Y:S01]  /*99f0*/  SHF.R.U32.HI R4, RZ, UR5, R5 ;  /* 0x00000005ff047c19 */ /* 0x000fe20008011605 */
[----:B------:R-:W-:Y:S01]  /*9a00*/  ULDC UR5, c[0x0][0x608] ;  /* 0x0001820000057ab9 */ /* 0x000fe20000000800 */
[----:B---3--:R-:W-:Y:S02]  /*9a10*/  IMAD.MOV R6, RZ, RZ, -R23 ;  /* 0x000000ffff067224 */ /* 0x008fe400078e0a17 */
[--C-:B------:R-:W-:Y:S02]  /*9a20*/  SHF.R.U64 R22, R21, UR5, R4.reuse ;  /* 0x0000000515167c19 */ /* 0x100fe40008001204 */
[----:B------:R-:W-:Y:S01]  /*9a30*/  SHF.R.U32.HI R5, RZ, UR5, R4 ;  /* 0x00000005ff057c19 */ /* 0x000fe20008011604 */
[----:B------:R-:W-:Y:S01]  /*9a40*/  ULDC UR5, c[0x0][0x658] ;  /* 0x0001960000057ab9 */ /* 0x000fe20000000800 */
[----:B--2---:R-:W-:-:S02]  /*9a50*/  @P2 IMAD R15, R25, R6, R20 ;  /* 0x00000006190f2224 */ /* 0x004fc400078e0214 */
[--C-:B------:R-:W-:Y:S02]  /*9a60*/  SHF.R.U64 R20, R22, UR5, R5.reuse ;  /* 0x0000000516147c19 */ /* 0x100fe40008001205 */
[----:B------:R-:W-:-:S03]  /*9a70*/  SHF.R.U32.HI R23, RZ, UR5, R5 ;  /* 0x00000005ff177c19 */ /* 0x000fc60008011605 */
[----:B------:R-:W-:Y:S02]  /*9a80*/  IMAD.MOV.U32 R6, RZ, RZ, R20 ;  /* 0x000000ffff067224 */ /* 0x000fe400078e0014 */
[----:B------:R-:W-:Y:S01]  /*9a90*/  IMAD.MOV.U32 R5, RZ, RZ, R23 ;  /* 0x000000ffff057224 */ /* 0x000fe200078e0017 */
[----:B------:R-:W-:Y:S06]  /*9aa0*/  @!P0 BRA `(.L_x_310) ;  /* 0x00000000002c8947 */ /* 0x000fec0003800000 */
        /* <DEDUP_REMOVED lines=9> */
[----:B------:R-:W-:-:S04]  /*9b40*/  IMAD.WIDE.U32.X R4, R23, UR7, R4, P1 ;  /* 0x0000000717047c25 */ /* 0x000fc800088e0404 */
[----:B------:R-:W-:-:S07]  /*9b50*/  IMAD.MOV.U32 R6, RZ, RZ, R4 ;  /* 0x000000ffff067224 */ /* 0x000fce00078e0004 */
.L_x_310:
[----:B------:R-:W-:Y:S01]  /*9b60*/  ULDC UR5, c[0x0][0x648] ;  /* 0x0001920000057ab9 */ /* 0x000fe20000000800 */
[----:B------:R-:W-:Y:S01]  /*9b70*/  LOP3.LUT R4, R22, UR16, RZ, 0xc0, !PT ;  /* 0x0000001016047c12 */ /* 0x000fe2000f8ec0ff */
[----:B------:R-:W-:Y:S01]  /*9b80*/  ULDC UR6, c[0x0][0x610] ;  /* 0x0001840000067ab9 */ /* 0x000fe20000000800 */
[----:B------:R-:W-:Y:S01]  /*9b90*/  SHF.R.U64 R5, R6, UR5, R5 ;  /* 0x0000000506057c19 */ /* 0x000fe20008001205 */
[----:B------:R-:W-:Y:S01]  /*9ba0*/  ULDC UR5, c[0x0][0x638] ;  /* 0x00018e0000057ab9 */ /* 0x000fe20000000800 */
[----:B------:R-:W-:Y:S01]  /*9bb0*/  LOP3.LUT R21, R21, UR4, RZ, 0xc0, !PT ;  /* 0x0000000415157c12 */ /* 0x000fe2000f8ec0ff */
[----:B------:R-:W-:Y:S02]  /*9bc0*/  IMAD.MOV.U32 R6, RZ, RZ, R14 ;  /* 0x000000ffff067224 */ /* 0x000fe400078e000e */
[----:B------:R-:W-:Y:S02]  /*9bd0*/  IMAD.MOV R7, RZ, RZ, -R5 ;  /* 0x000000ffff077224 */ /* 0x000fe400078e0a05 */
[----:B------:R-:W-:-:S02]  /*9be0*/  IMAD R4, R5, UR17, R4 ;  /* 0x0000001105047c24 */ /* 0x000fc4000f8e0204 */
[----:B------:R-:W-:Y:S01]  /*9bf0*/  IMAD R20, R7, UR5, R20 ;  /* 0x0000000507147c24 */ /* 0x000fe2000f8e0214 */
[----:B------:R-:W-:Y:S01]  /*9c00*/  ULDC UR5, c[0x0][0x600] ;  /* 0x0001800000057ab9 */ /* 0x000fe20000000800 */
[----:B------:R-:W-:Y:S02]  /*9c10*/  IMAD R15, R4, UR6, R15 ;  /* 0x00000006040f7c24 */ /* 0x000fe4000f8e020f */
[----:B------:R-:W-:Y:S02]  /*9c20*/  IMAD R20, R20, UR5, R21 ;  /* 0x0000000514147c24 */ /* 0x000fe4000f8e0215 */
[----:B------:R-:W-:-:S03]  /*9c30*/  IMAD.MOV.U32 R4, RZ, RZ, 0x1 ;  /* 0x00000001ff047424 */ /* 0x000fc600078e00ff */
[----:B------:R-:W-:Y:S02]  /*9c40*/  SEL R7, R20, R15, !P2 ;  /* 0x0000000f14077207 */ /* 0x000fe40005000000 */
[----:B------:R-:W-:-:S07]  /*9c50*/  SEL R20, R15, R20, !P2 ;  /* 0x000000140f147207 */ /* 0x000fce0005000000 */
.L_x_308:
[----:B------:R-:W-:Y:S05]  /*9c60*/  BSYNC B1 ;  /* 0x0000000000017941 */ /* 0x000fea0003800000 */
.L_x_307:
[----:B------:R-:W-:-:S13]  /*9c70*/  LOP3.LUT P0, RZ, R4, 0xff, RZ, 0xc0, !PT ;  /* 0x000000ff04ff7812 */ /* 0x000fda000780c0ff */
[----:B------:R-:W-:Y:S05]  /*9c80*/  @P0 BRA `(.L_x_311) ;  /* 0xfffffff400380947 */ /* 0x000fea000383ffff */
[----:B------:R-:W-:Y:S05]  /*9c90*/  BSYNC B0 ;  /* 0x0000000000007941 */ /* 0x000fea0003800000 */
.L_x_300:
[----:B------:R-:W-:-:S03]  /*9ca0*/  UMOV UR5, 0xffffffff ;  /* 0xffffffff00057882 */ /* 0x000fc60000000000 */
[----:B------:R-:W-:Y:S05]  /*9cb0*/  BRA.DIV UR5, `(.L_x_312) ;  /* 0x0000000205f07947 */ /* 0x000fea000b800000 */
[----:B------:R-:W-:-:S13]  /*9cc0*/  ELECT P6, URZ, PT ;  /* 0x00000000003f782f */ /* 0x000fda00038c0000 */
.L_x_325:
[----:B------:R-:W-:Y:S04]  /*9cd0*/  BSSY B0, `(.L_x_313) ;  /* 0x0000022000007945 */ /* 0x000fe80003800000 */
[----:B------:R-:W-:Y:S05]  /*9ce0*/  @!P6 BRA `(.L_x_314) ;  /* 0x000000000080e947 */ /* 0x000fea0003800000 */
[----:B------:R-:W-:-:S04]  /*9cf0*/  LOP3.LUT R19, R19, 0x2, RZ, 0xfc, !PT ;  /* 0x0000000213137812 */ /* 0x000fc800078efcff */
[----:B------:R-:W-:-:S13]  /*9d00*/  ISETP.NE.AND P0, PT, R19, 0x3, PT ;  /* 0x000000031300780c */ /* 0x000fda0003f05270 */
[----:B------:R-:W-:Y:S05]  /*9d10*/  @!P0 BRA `(.L_x_315) ;  /* 0x0000000000048947 */ /* 0x000fea0003800000 */
[----:B------:R-:W-:Y:S01]  /*9d20*/  BPT.TRAP 0x1 ;  /* 0x000000040000795c */ /* 0x000fe20000300000 */
.L_x_315:
[----:B------:R-:W0:Y:S01]  /*9d30*/  S2R R5, SR_CgaCtaId ;  /* 0x0000000000057919 */ /* 0x000e220000008800 */
[----:B------:R-:W-:Y:S02]  /*9d40*/  MOV R2, 0x400 ;  /* 0x0000040000027802 */ /* 0x000fe40000000f00 */
[----:B------:R-:W-:Y:S02]  /*9d50*/  SHF.L.U32 R4, R0, 0x1f, RZ ;  /* 0x0000001f00047819 */ /* 0x000fe400000006ff */
[----:B0-----:R-:W-:-:S05]  /*9d60*/  LEA R2, R5, R2, 0x18 ;  /* 0x0000000205027211 */ /* 0x001fca00078ec0ff */
[----:B------:R-:W-:-:S04]  /*9d70*/  VIADD R2, R2, 0x18 ;  /* 0x0000001802027836 */ /* 0x000fc80000000000 */
[C---:B------:R-:W-:Y:S02]  /*9d80*/  IMAD R7, R3.reuse, 0x8, R2 ;  /* 0x0000000803077824 */ /* 0x040fe400078e0202 */
[----:B------:R-:W-:Y:S02]  /*9d90*/  VIADD R3, R3, 0x1 ;  /* 0x0000000103037836 */ /* 0x000fe40000000000 */
[----:B------:R-:W0:Y:S03]  /*9da0*/  SYNCS.PHASECHK.TRANS64.TRYWAIT P0, [R7+URZ], R4 ;  /* 0x00000004070075a7 */ /* 0x000e26000800017f */
[----:B------:R-:W-:-:S04]  /*9db0*/  ISETP.NE.AND P1, PT, R3, 0x3, PT ;  /* 0x000000030300780c */ /* 0x000fc80003f25270 */
[----:B------:R-:W-:Y:S02]  /*9dc0*/  SEL R5, RZ, 0x1, P1 ;  /* 0x00000001ff057807 */ /* 0x000fe40000800000 */
[----:B------:R-:W-:Y:S02]  /*9dd0*/  SEL R3, R3, RZ, P1 ;  /* 0x000000ff03037207 */ /* 0x000fe40000800000 */
[----:B------:R-:W-:-:S03]  /*9de0*/  LOP3.LUT R9, R0, R5, RZ, 0x3c, !PT ;  /* 0x0000000500097212 */ /* 0x000fc600078e3cff */
[----:B------:R-:W-:Y:S01]  /*9df0*/  IMAD R6, R3, 0x8, R2 ;  /* 0x0000000803067824 */ /* 0x000fe200078e0202 */
[----:B------:R-:W-:Y:S01]  /*9e00*/  SHF.L.U32 R5, R9, 0x1f, RZ ;  /* 0x0000001f09057819 */ /* 0x000fe200000006ff */
[----:B0-----:R-:W-:Y:S06]  /*9e10*/  @!P0 BRA `(.L_x_316) ;  /* 0x0000000000b88947 */ /* 0x001fec0003800000 */
.L_x_326:
[----:B------:R-:W1:Y:S01]  /*9e20*/  SYNCS.PHASECHK.TRANS64.TRYWAIT P0, [R6+URZ], R5 ;  /* 0x00000005060075a7 */ /* 0x000e62000800017f */
[----:B------:R-:W-:-:S05]  /*9e30*/  VIADD R0, R3, 0x1 ;  /* 0x0000000103007836 */ /* 0x000fca0000000000 */
[----:B------:R-:W-:-:S04]  /*9e40*/  ISETP.NE.AND P1, PT, R0, 0x3, PT ;  /* 0x000000030000780c */ /* 0x000fc80003f25270 */
[----:B0-----:R-:W-:Y:S02]  /*9e50*/  SEL R4, RZ, 0x1, P1 ;  /* 0x00000001ff047807 */ /* 0x001fe40000800000 */
[----:B------:R-:W-:Y:S02]  /*9e60*/  SEL R3, R0, RZ, P1 ;  /* 0x000000ff00037207 */ /* 0x000fe40000800000 */
[----:B------:R-:W-:Y:S01]  /*9e70*/  LOP3.LUT R0, R9, R4, RZ, 0x3c, !PT ;  /* 0x0000000409007212 */ /* 0x000fe200078e3cff */
[----:B-1----:R-:W-:Y:S06]  /*9e80*/  @!P0 BRA `(.L_x_317) ;  /* 0x0000000000b08947 */ /* 0x002fec0003800000 */
.L_x_327:
[----:B------:R-:W-:Y:S01]  /*9e90*/  IMAD R3, R3, 0x8, R2 ;  /* 0x0000000803037824 */ /* 0x000fe200078e0202 */
[----:B------:R-:W-:-:S07]  /*9ea0*/  SHF.L.U32 R0, R0, 0x1f, RZ ;  /* 0x0000001f00007819 */ /* 0x000fce00000006ff */
.L_x_318:
[----:B-1----:R1:W2:Y:S02]  /*9eb0*/  SYNCS.PHASECHK.TRANS64.TRYWAIT P0, [R3+URZ], R0 ;  /* 0x00000000030075a7 */ /* 0x0022a4000800017f */
[----:B--2---:R-:W-:Y:S05]  /*9ec0*/  @!P0 NANOSLEEP.SYNCS 0x989680 ;  /* 0x009896800000895d */ /* 0x004fea0003900000 */
[----:B------:R-:W2:Y:S02]  /*9ed0*/  @!P0 SYNCS.PHASECHK.TRANS64 P0, [R3+URZ], R0 ;  /* 0x00000000030085a7 */ /* 0x000ea4000800007f */
[----:B--2---:R-:W-:Y:S05]  /*9ee0*/  @!P0 BRA `(.L_x_318) ;  /* 0xfffffffc00f08947 */ /* 0x004fea000383ffff */
.L_x_314:
[----:B------:R-:W-:Y:S05]  /*9ef0*/  BSYNC B0 ;  /* 0x0000000000007941 */ /* 0x000fea0003800000 */
.L_x_313:
[----:B------:R-:W-:Y:S05]  /*9f00*/  EXIT ;  /* 0x000000000000794d */ /* 0x000fea0003800000 */
.L_x_21:
[----:B---3--:R3:W4:Y:S02]  /*9f10*/  SYNCS.PHASECHK.TRANS64.TRYWAIT P1, [R3+URZ], R0 ;  /* 0x00000000030075a7 */ /* 0x008724000802017f */
[----:B----4-:R-:W-:Y:S05]  /*9f20*/  @!P1 NANOSLEEP.SYNCS 0x989680 ;  /* 0x009896800000995d */ /* 0x010fea0003900000 */
[----:B------:R-:W4:Y:S02]  /*9f30*/  @!P1 SYNCS.PHASECHK.TRANS64 P1, [R3+URZ], R0 ;  /* 0x00000000030095a7 */ /* 0x000f24000802007f */
[----:B----4-:R-:W-:Y:S05]  /*9f40*/  @!P1 BRA `(.L_x_21) ;  /* 0xfffffffc00f09947 */ /* 0x010fea000383ffff */
[----:B------:R-:W-:Y:S05]  /*9f50*/  BRA `(.L_x_20) ;  /* 0xffffff7400507947 */ /* 0x000fea000383ffff */
.L_x_26:
[----:B-1----:R1:W2:Y:S02]  /*9f60*/  SYNCS.PHASECHK.TRANS64.TRYWAIT P1, [R5+URZ], R4 ;  /* 0x00000004050075a7 */ /* 0x0022a4000802017f */
[----:B--2---:R-:W-:Y:S05]  /*9f70*/  @!P1 NANOSLEEP.SYNCS 0x989680 ;  /* 0x009896800000995d */ /* 0x004fea0003900000 */
[----:B------:R-:W2:Y:S02]  /*9f80*/  @!P1 SYNCS.PHASECHK.TRANS64 P1, [R5+URZ], R4 ;  /* 0x00000004050095a7 */ /* 0x000ea4000802007f */
[----:B--2---:R-:W-:Y:S05]  /*9f90*/  @!P1 BRA `(.L_x_26) ;  /* 0xfffffffc00f09947 */ /* 0x004fea000383ffff */
[----:B------:R-:W-:Y:S05]  /*9fa0*/  BRA `(.L_x_25) ;  /* 0xffffff78002c7947 */ /* 0x000fea000383ffff */
.L_x_301:
[----:B------:R-:W-:Y:S01]  /*9fb0*/  BSSY B1, `(.L_x_319) ;  /* 0x0000006000017945 */ /* 0x000fe20003800000 */
[----:B------:R-:W-:-:S07]  /*9fc0*/  IMAD.MOV.U32 R15, RZ, RZ, -0x1 ;  /* 0xffffffffff0f7424 */ /* 0x000fce00078e00ff */
[----:B------:R-:W-:Y:S05]  /*9fd0*/  WARPSYNC.COLLECTIVE R15, `(.L_x_320) ;  /* 0x000000000f0c7348 */ /* 0x000fea0003c00000 */
[----:B------:R-:W-:Y:S02]  /*9fe0*/  ELECT P6, UR62, PT ;  /* 0x00000000003e782f */ /* 0x000fe400038c0000 */
[----:B------:R-:W-:Y:S01]  /*9ff0*/  MOV R14, UR62 ;  /* 0x0000003e000e7c02 */ /* 0x000fe20008000f00 */
[----:B------:R-:W-:Y:S10]  /*a000*/  ENDCOLLECTIVE ;  /* 0x000000000000791b */ /* 0x000ff40003800000 */
.L_x_320:
[----:B------:R-:W-:Y:S05]  /*a010*/  BSYNC B1 ;  /* 0x0000000000017941 */ /* 0x000fea0003800000 */
.L_x_319:
[----:B------:R-:W-:Y:S05]  /*a020*/  BRA `(.L_x_321) ;  /* 0xfffffff0005c7947 */ /* 0x000fea000383ffff */
.L_x_304:
[----:B0-----:R0:W1:Y:S02]  /*a030*/  SYNCS.PHASECHK.TRANS64.TRYWAIT P0, [R23+URZ+0x18], R14 ;  /* 0x0000180e170075a7 */ /* 0x001064000800017f */
[----:B-1----:R-:W-:Y:S05]  /*a040*/  @!P0 NANOSLEEP.SYNCS 0x989680 ;  /* 0x009896800000895d */ /* 0x002fea0003900000 */
[----:B------:R-:W1:Y:S02]  /*a050*/  @!P0 SYNCS.PHASECHK.TRANS64 P0, [R23+URZ+0x18], R14 ;  /* 0x0000180e170085a7 */ /* 0x000e64000800007f */
[----:B-1----:R-:W-:Y:S05]  /*a060*/  @!P0 BRA `(.L_x_304) ;  /* 0xfffffffc00f08947 */ /* 0x002fea000383ffff */
[----:B------:R-:W-:Y:S05]  /*a070*/  BRA `(.L_x_322) ;  /* 0xfffffff0009c7947 */ /* 0x000fea000383ffff */
.L_x_312:
[----:B------:R-:W-:Y:S01]  /*a080*/  BSSY B0, `(.L_x_323) ;  /* 0x0000006000007945 */ /* 0x000fe20003800000 */
[----:B------:R-:W-:-:S07]  /*a090*/  IMAD.MOV.U32 R15, RZ, RZ, -0x1 ;  /* 0xffffffffff0f7424 */ /* 0x000fce00078e00ff */
[----:B------:R-:W-:Y:S05]  /*a0a0*/  WARPSYNC.COLLECTIVE R15, `(.L_x_324) ;  /* 0x000000000f0c7348 */ /* 0x000fea0003c00000 */
[----:B------:R-:W-:Y:S02]  /*a0b0*/  ELECT P6, UR62, PT ;  /* 0x00000000003e782f */ /* 0x000fe400038c0000 */
[----:B------:R-:W-:Y:S01]  /*a0c0*/  MOV R14, UR62 ;  /* 0x0000003e000e7c02 */ /* 0x000fe20008000f00 */
[----:B------:R-:W-:Y:S10]  /*a0d0*/  ENDCOLLECTIVE ;  /* 0x000000000000791b */ /* 0x000ff40003800000 */
.L_x_324:
[----:B------:R-:W-:Y:S05]  /*a0e0*/  BSYNC B0 ;  /* 0x0000000000007941 */ /* 0x000fea0003800000 */
.L_x_323:
[----:B------:R-:W-:Y:S05]  /*a0f0*/  BRA `(.L_x_325) ;  /* 0xfffffff800f47947 */ /* 0x000fea000383ffff */
.L_x_316:
[----:B0-----:R0:W1:Y:S02]  /*a100*/  SYNCS.PHASECHK.TRANS64.TRYWAIT P0, [R7+URZ], R4 ;  /* 0x00000004070075a7 */ /* 0x001064000800017f */
[----:B-1----:R-:W-:Y:S05]  /*a110*/  @!P0 NANOSLEEP.SYNCS 0x989680 ;  /* 0x009896800000895d */ /* 0x002fea0003900000 */
[----:B------:R-:W1:Y:S02]  /*a120*/  @!P0 SYNCS.PHASECHK.TRANS64 P0, [R7+URZ], R4 ;  /* 0x00000004070085a7 */ /* 0x000e64000800007f */
[----:B-1----:R-:W-:Y:S05]  /*a130*/  @!P0 BRA `(.L_x_316) ;  /* 0xfffffffc00f08947 */ /* 0x002fea000383ffff */
[----:B------:R-:W-:Y:S05]  /*a140*/  BRA `(.L_x_326) ;  /* 0xfffffffc00347947 */ /* 0x000fea000383ffff */
.L_x_317:
[----:B0-----:R0:W1:Y:S02]  /*a150*/  SYNCS.PHASECHK.TRANS64.TRYWAIT P0, [R6+URZ], R5 ;  /* 0x00000005060075a7 */ /* 0x001064000800017f */
[----:B-1----:R-:W-:Y:S05]  /*a160*/  @!P0 NANOSLEEP.SYNCS 0x989680 ;  /* 0x009896800000895d */ /* 0x002fea0003900000 */
[----:B------:R-:W1:Y:S02]  /*a170*/  @!P0 SYNCS.PHASECHK.TRANS64 P0, [R6+URZ], R5 ;  /* 0x00000005060085a7 */ /* 0x000e64000800007f */
[----:B-1----:R-:W-:Y:S05]  /*a180*/  @!P0 BRA `(.L_x_317) ;  /* 0xfffffffc00f08947 */ /* 0x002fea000383ffff */
[----:B------:R-:W-:Y:S05]  /*a190*/  BRA `(.L_x_327) ;  /* 0xfffffffc003c7947 */ /* 0x000fea000383ffff */
.L_x_328:
[----:B------:R-:W-:-:S00]  /*a1a0*/  BRA `(.L_x_328) ;  /* 0xfffffffc00fc7947 */ /* 0x000fc0000383ffff */
[----:B------:R-:W-:-:S00]  /*a1b0*/  NOP ;  /* 0x0000000000007918 */ /* 0x000fc00000000000 */
        /* <DEDUP_REMOVED lines=12> */
.L_x_329:


//--------------------- .nv.global.init           --------------------------
	.section	.nv.global.init,"aw",@progbits
.nv.global.init:
	.type		$str$22,@object
	.size		$str$22,($str$23 - $str$22)
$str$22:
        /*0000*/ 	.byte	0x6b, 0x5f, 0x74, 0x69, 0x6c, 0x65, 0x5f, 0x63, 0x6f, 0x75, 0x6e, 0x74, 0x20, 0x3e, 0x3d, 0x20
        /*0010*/ 	.byte	0x31, 0x00
	.type		$str$23,@object
	.size		$str$23,(__unnamed_1 - $str$23)
$str$23:
        /*0012*/ 	.byte	0x2f, 0x74, 0x6d, 0x70, 0x2f, 0x63, 0x75, 0x74, 0x6c, 0x61, 0x73, 0x73, 0x5f, 0x73, 0x77, 0x65
        /*0022*/ 	.byte	0x65, 0x70, 0x5f, 0x73, 0x72, 0x63, 0x2f, 0x69, 0x6e, 0x63, 0x6c, 0x75, 0x64, 0x65, 0x2f, 0x63
        /*0032*/ 	.byte	0x75, 0x74, 0x6c, 0x61, 0x73, 0x73, 0x2f, 0x67, 0x65, 0x6d, 0x6d, 0x2f, 0x63, 0x6f, 0x6c, 0x6c
        /*0042*/ 	.byte	0x65, 0x63, 0x74, 0x69, 0x76, 0x65, 0x2f, 0x73, 0x6d, 0x39, 0x30, 0x5f, 0x6d, 0x6d, 0x61, 0x5f
        /*0052*/ 	.byte	0x74, 0x6d, 0x61, 0x5f, 0x67, 0x6d, 0x6d, 0x61, 0x5f, 0x73, 0x73, 0x5f, 0x77, 0x61, 0x72, 0x70
        /*0062*/ 	.byte	0x73, 0x70, 0x65, 0x63, 0x69, 0x61, 0x6c, 0x69, 0x7a, 0x65, 0x64, 0x2e, 0x68, 0x70, 0x70, 0x00
	.type		__unnamed_1,@object
	.size		__unnamed_1,(.L_0 - __unnamed_1)
__unnamed_1:
        /*0072*/ 	.byte	0x76, 0x6f, 0x69, 0x64, 0x20, 0x63, 0x75, 0x74, 0x6c, 0x61, 0x73, 0x73, 0x3a, 0x3a, 0x67, 0x65
        /* <DEDUP_REMOVED lines=172> */
        /*0b42*/ 	.byte	0x3a, 0x69, 0x64, 0x65, 0x6e, 0x74, 0x69, 0x74, 0x79, 0x5d, 0x00
.L_0:


//--------------------- .nv.shared._ZN7cutlass13device_kernelINS_4gemm6kernel13GemmUniversalIN4cute5tupleIJiiiiEEENS1_10collective13CollectiveMmaINS1_34MainloopSm90TmaGmmaWarpSpecializedILi3ENS5_IJNS4_1CILi1EEENSA_ILi2EEESB_EEENS1_35KernelTmaWarpSpecializedCooperativeEEENS5_IJNSA_ILi256EEENSA_ILi128EEENSA_ILi64EEEEEEaNS5_IJlSB_lEEEaSK_NS4_8TiledMMAINS4_8MMA_AtomIJNS4_4SM904GMMA27MMA_64x128x32_S32S8S8_SS_TNEEEENS4_6LayoutINS5_IJSC_SB_SB_EEENS5_IJSB_NSA_ILi0EEEST_EEEEENS5_IJNS4_10UnderscoreESW_SW_EEEEENS4_23SM90_TMA_LOAD_MULTICASTENS4_14ComposedLayoutINS4_7SwizzleILi2ELi4ELi3EEENS4_18smem_ptr_flag_bitsILi8EEENSR_INS5_IJNSA_ILi8EEESI_EEENS5_IJSI_SB_EEEEEEEvNS4_8identityENS4_13SM90_TMA_LOADES19_vS1A_EENS_8epilogue10collective6detail29Sm90TmaWarpSpecializedAdapterINS1E_15DefaultEpilogueIaSK_SK_NS1D_6thread17LinearCombinationIaLi1EiiLNS1I_9ScaleType4KindE0ELNS_15FloatRoundStyleE2EaEENS1_15EpilogueDefaultEEEEEvvEEEEvNT_6ParamsE --------------------------
	.section	.nv.shared._ZN7cutlass13device_kernelINS_4gemm6kernel13GemmUniversalIN4cute5tupleIJiiiiEEENS1_10collective13CollectiveMmaINS1_34MainloopSm90TmaGmmaWarpSpecializedILi3ENS5_IJNS4_1CILi1EEENSA_ILi2EEESB_EEENS1_35KernelTmaWarpSpecializedCooperativeEEENS5_IJNSA_ILi256EEENSA_ILi128EEENSA_ILi64EEEEEEaNS5_IJlSB_lEEEaSK_NS4_8TiledMMAINS4_8MMA_AtomIJNS4_4SM904GMMA27MMA_64x128x32_S32S8S8_SS_TNEEEENS4_6LayoutINS5_IJSC_SB_SB_EEENS5_IJSB_NSA_ILi0EEEST_EEEEENS5_IJNS4_10UnderscoreESW_SW_EEEEENS4_23SM90_TMA_LOAD_MULTICASTENS4_14ComposedLayoutINS4_7SwizzleILi2ELi4ELi3EEENS4_18smem_ptr_flag_bitsILi8EEENSR_INS5_IJNSA_ILi8EEESI_EEENS5_IJSI_SB_EEEEEEEvNS4_8identityENS4_13SM90_TMA_LOADES19_vS1A_EENS_8epilogue10collective6detail29Sm90TmaWarpSpecializedAdapterINS1E_15DefaultEpilogueIaSK_SK_NS1D_6thread17LinearCombinationIaLi1EiiLNS1I_9ScaleType4KindE0ELNS_15FloatRoundStyleE2EaEENS1_15EpilogueDefaultEEEEEvvEEEEvNT_6ParamsE,"aw",@nobits
	.sectionflags	@""
	.align	16
	.zero		1024


//--------------------- .nv.shared.reserved.0     --------------------------
	.section	.nv.shared.reserved.0,"aw",@nobits
	.weak		__nv_reservedSMEM_offset_0_alias
	.size		__nv_reservedSMEM_offset_0_alias, 0, 0
	.other		__nv_reservedSMEM_offset_0_alias,@"STO_CUDA_RESERVED_SHARED STV_DEFAULT"
__nv_reservedSMEM_offset_0_alias:
	.zero		0


//--------------------- .nv.global                --------------------------
	.section	.nv.global,"aw",@nobits
.nv.global:
	.type		_ZN39_INTERNAL_18d26743_4_k_cu_2d6a136c_62674cute1_E,@object
	.size		_ZN39_INTERNAL_18d26743_4_k_cu_2d6a136c_62674cute1_E,(_ZN39_INTERNAL_18d26743_4_k_cu_2d6a136c_62674cuda3std3__45__cpo6cbeginE - _ZN39_INTERNAL_18d26743_4_k_cu_2d6a136c_62674cute1_E)
_ZN39_INTERNAL_18d26743_4_k_cu_2d6a136c_62674cute1_E:
	.zero		1
	.type		_ZN39_INTERNAL_18d26743_4_k_cu_2d6a136c_62674cuda3std3__45__cpo6cbeginE,@object
	.size		_ZN39_INTERNAL_18d26743_4_k_cu_2d6a136c_62674cuda3std3__45__cpo6cbeginE,(_ZN39_INTERNAL_18d26743_4_k_cu_2d6a136c_62674cuda3std3__48in_placeE - _ZN39_INTERNAL_18d26743_4_k_cu_2d6a136c_62674cuda3std3__45__cpo6cbeginE)
_ZN39_INTERNAL_18d26743_4_k_cu_2d6a136c_62674cuda3std3__45__cpo6cbeginE:
	.zero		1
	.type		_ZN39_INTERNAL_18d26743_4_k_cu_2d6a136c_62674cuda3std3__48in_placeE,@object
	.size		_ZN39_INTERNAL_18d26743_4_k_cu_2d6a136c_62674cuda3std3__48in_placeE,(_ZN39_INTERNAL_18d26743_4_k_cu_2d6a136c_62674cuda3std6ranges3__45__cpo9iter_moveE - _ZN39_INTERNAL_18d26743_4_k_cu_2d6a136c_62674cuda3std3__48in_placeE)
_ZN39_INTERNAL_18d26743_4_k_cu_2d6a136c_62674cuda3std3__48in_placeE:
	.zero		1
	.type		_ZN39_INTERNAL_18d26743_4_k_cu_2d6a136c_62674cuda3std6ranges3__45__cpo9iter_moveE,@object
	.size		_ZN39_INTERNAL_18d26743_4_k_cu_2d6a136c_62674cuda3std6ranges3__45__cpo9iter_moveE,(_ZN39_INTERNAL_18d26743_4_k_cu_2d6a136c_62674cuda3std3__45__cpo5beginE - _ZN39_INTERNAL_18d26743_4_k_cu_2d6a136c_62674cuda3std6ranges3__45__cpo9iter_moveE)
_ZN39_INTERNAL_18d26743_4_k_cu_2d6a136c_62674cuda3std6ranges3__45__cpo9iter_moveE:
	.zero		1
	.type		_ZN39_INTERNAL_18d26743_4_k_cu_2d6a136c_62674cuda3std3__45__cpo5beginE,@object
	.size		_ZN39_INTERNAL_18d26743_4_k_cu_2d6a136c_62674cuda3std3__45__cpo5beginE,(_ZN39_INTERNAL_18d26743_4_k_cu_2d6a136c_62674cuda3std3__441_GLOBAL__N__18d26743_4_k_cu_2d6a136c_62676ignoreE - _ZN39_INTERNAL_18d26743_4_k_cu_2d6a136c_62674cuda3std3__45__cpo5beginE)
_ZN39_INTERNAL_18d26743_4_k_cu_2d6a136c_62674cuda3std3__45__cpo5beginE:
	.zero		1
	.type		_ZN39_INTERNAL_18d26743_4_k_cu_2d6a136c_62674cuda3std3__441_GLOBAL__N__18d26743_4_k_cu_2d6a136c_62676ignoreE,@object
	.size		_ZN39_INTERNAL_18d26743_4_k_cu_2d6a136c_62674cuda3std3__441_GLOBAL__N__18d26743_4_k_cu_2d6a136c_62676ignoreE,(_ZN39_INTERNAL_18d26743_4_k_cu_2d6a136c_62674cute7productE - _ZN39_INTERNAL_18d26743_4_k_cu_2d6a136c_62674cuda3std3__441_GLOBAL__N__18d26743_4_k_cu_2d6a136c_62676ignoreE)
_ZN39_INTERNAL_18d26743_4_k_cu_2d6a136c_62674cuda3std3__441_GLOBAL__N__18d26743_4_k_cu_2d6a136c_62676ignoreE:
	.zero		1
	.type		_ZN39_INTERNAL_18d26743_4_k_cu_2d6a136c_62674cute7productE,@object
	.size		_ZN39_INTERNAL_18d26743_4_k_cu_2d6a136c_62674cute7productE,(_ZN39_INTERNAL_18d26743_4_k_cu_2d6a136c_62674cuda3std3__45__cpo3endE - _ZN39_INTERNAL_18d26743_4_k_cu_2d6a136c_62674cute7productE)
_ZN39_INTERNAL_18d26743_4_k_cu_2d6a136c_62674cute7productE:
	.zero		1
	.type		_ZN39_INTERNAL_18d26743_4_k_cu_2d6a136c_62674cuda3std3__45__cpo3endE,@object
	.size		_ZN39_INTERNAL_18d26743_4_k_cu_2d6a136c_62674cuda3std3__45__cpo3endE,(_ZN39_INTERNAL_18d26743_4_k_cu_2d6a136c_62674cuda3std3__419piecewise_constructE - _ZN39_INTERNAL_18d26743_4_k_cu_2d6a136c_62674cuda3std3__45__cpo3endE)
_ZN39_INTERNAL_18d26743_4_k_cu_2d6a136c_62674cuda3std3__45__cpo3endE:
	.zero		1
	.type		_ZN39_INTERNAL_18d26743_4_k_cu_2d6a136c_62674cuda3std3__419piecewise_constructE,@object
	.size		_ZN39_INTERNAL_18d26743_4_k_cu_2d6a136c_62674cuda3std3__419piecewise_constructE,(_ZN39_INTERNAL_18d26743_4_k_cu_2d6a136c_62674cuda3std3__45__cpo4cendE - _ZN39_INTERNAL_18d26743_4_k_cu_2d6a136c_62674cuda3std3__419piecewise_constructE)
_ZN39_INTERNAL_18d26743_4_k_cu_2d6a136c_62674cuda3std3__419piecewise_constructE:
	.zero		1
	.type		_ZN39_INTERNAL_18d26743_4_k_cu_2d6a136c_62674cuda3std3__45__cpo4cendE,@object
	.size		_ZN39_INTERNAL_18d26743_4_k_cu_2d6a136c_62674cuda3std3__45__cpo4cendE,(_ZN39_INTERNAL_18d26743_4_k_cu_2d6a136c_62674cuda3std6ranges3__45__cpo4swapE - _ZN39_INTERNAL_18d26743_4_k_cu_2d6a136c_62674cuda3std3__45__cpo4cendE)
_ZN39_INTERNAL_18d26743_4_k_cu_2d6a136c_62674cuda3std3__45__cpo4cendE:
	.zero		1
	.type		_ZN39_INTERNAL_18d26743_4_k_cu_2d6a136c_62674cuda3std6ranges3__45__cpo4swapE,@object
	.size		_ZN39_INTERNAL_18d26743_4_k_cu_2d6a136c_62674cuda3std6ranges3__45__cpo4swapE,(.L_8 - _ZN39_INTERNAL_18d26743_4_k_cu_2d6a136c_62674cuda3std6ranges3__45__cpo4swapE)
_ZN39_INTERNAL_18d26743_4_k_cu_2d6a136c_62674cuda3std6ranges3__45__cpo4swapE:
	.zero		1
.L_8:


//--------------------- .nv.constant0._ZN7cutlass13device_kernelINS_4gemm6kernel13GemmUniversalIN4cute5tupleIJiiiiEEENS1_10collective13CollectiveMmaINS1_34MainloopSm90TmaGmmaWarpSpecializedILi3ENS5_IJNS4_1CILi1EEENSA_ILi2EEESB_EEENS1_35KernelTmaWarpSpecializedCooperativeEEENS5_IJNSA_ILi256EEENSA_ILi128EEENSA_ILi64EEEEEEaNS5_IJlSB_lEEEaSK_NS4_8TiledMMAINS4_8MMA_AtomIJNS4_4SM904GMMA27MMA_64x128x32_S32S8S8_SS_TNEEEENS4_6LayoutINS5_IJSC_SB_SB_EEENS5_IJSB_NSA_ILi0EEEST_EEEEENS5_IJNS4_10UnderscoreESW_SW_EEEEENS4_23SM90_TMA_LOAD_MULTICASTENS4_14ComposedLayoutINS4_7SwizzleILi2ELi4ELi3EEENS4_18smem_ptr_flag_bitsILi8EEENSR_INS5_IJNSA_ILi8EEESI_EEENS5_IJSI_SB_EEEEEEEvNS4_8identityENS4_13SM90_TMA_LOADES19_vS1A_EENS_8epilogue10collective6detail29Sm90TmaWarpSpecializedAdapterINS1E_15DefaultEpilogueIaSK_SK_NS1D_6thread17LinearCombinationIaLi1EiiLNS1I_9ScaleType4KindE0ELNS_15FloatRoundStyleE2EaEENS1_15EpilogueDefaultEEEEEvvEEEEvNT_6ParamsE --------------------------
	.section	.nv.constant0._ZN7cutlass13device_kernelINS_4gemm6kernel13GemmUniversalIN4cute5tupleIJiiiiEEENS1_10collective13CollectiveMmaINS1_34MainloopSm90TmaGmmaWarpSpecializedILi3ENS5_IJNS4_1CILi1EEENSA_ILi2EEESB_EEENS1_35KernelTmaWarpSpecializedCooperativeEEENS5_IJNSA_ILi256EEENSA_ILi128EEENSA_ILi64EEEEEEaNS5_IJlSB_lEEEaSK_NS4_8TiledMMAINS4_8MMA_AtomIJNS4_4SM904GMMA27MMA_64x128x32_S32S8S8_SS_TNEEEENS4_6LayoutINS5_IJSC_SB_SB_EEENS5_IJSB_NSA_ILi0EEEST_EEEEENS5_IJNS4_10UnderscoreESW_SW_EEEEENS4_23SM90_TMA_LOAD_MULTICASTENS4_14ComposedLayoutINS4_7SwizzleILi2ELi4ELi3EEENS4_18smem_ptr_flag_bitsILi8EEENSR_INS5_IJNSA_ILi8EEESI_EEENS5_IJSI_SB_EEEEEEEvNS4_8identityENS4_13SM90_TMA_LOADES19_vS1A_EENS_8epilogue10collective6detail29Sm90TmaWarpSpecializedAdapterINS1E_15DefaultEpilogueIaSK_SK_NS1D_6thread17LinearCombinationIaLi1EiiLNS1I_9ScaleType4KindE0ELNS_15FloatRoundStyleE2EaEENS1_15EpilogueDefaultEEEEEvvEEEEvNT_6ParamsE,"a",@progbits
	.sectionflags	@""
	.align	4
.nv.constant0._ZN7cutlass13device_kernelINS_4gemm6kernel13GemmUniversalIN4cute5tupleIJiiiiEEENS1_10collective13CollectiveMmaINS1_34MainloopSm90TmaGmmaWarpSpecializedILi3ENS5_IJNS4_1CILi1EEENSA_ILi2EEESB_EEENS1_35KernelTmaWarpSpecializedCooperativeEEENS5_IJNSA_ILi256EEENSA_ILi128EEENSA_ILi64EEEEEEaNS5_IJlSB_lEEEaSK_NS4_8TiledMMAINS4_8MMA_AtomIJNS4_4SM904GMMA27MMA_64x128x32_S32S8S8_SS_TNEEEENS4_6LayoutINS5_IJSC_SB_SB_EEENS5_IJSB_NSA_ILi0EEEST_EEEEENS5_IJNS4_10UnderscoreESW_SW_EEEEENS4_23SM90_TMA_LOAD_MULTICASTENS4_14ComposedLayoutINS4_7SwizzleILi2ELi4ELi3EEENS4_18smem_ptr_flag_bitsILi8EEENSR_INS5_IJNSA_ILi8EEESI_EEENS5_IJSI_SB_EEEEEEEvNS4_8identityENS4_13SM90_TMA_LOADES19_vS1A_EENS_8epilogue10collective6detail29Sm90TmaWarpSpecializedAdapterINS1E_15DefaultEpilogueIaSK_SK_NS1D_6thread17LinearCombinationIaLi1EiiLNS1I_9ScaleType4KindE0ELNS_15FloatRoundStyleE2EaEENS1_15EpilogueDefaultEEEEEvvEEEEvNT_6ParamsE:
	.zero		1664


//--------------------- SYMBOLS --------------------------

	.type		.nv.reservedSmem.offset0,@object
	.size		.nv.reservedSmem.offset0,0x4
	.type		__assertfail,@function
